//
// Generated by NVIDIA NVVM Compiler
//
// Compiler Build ID: CL-36424714
// Cuda compilation tools, release 13.0, V13.0.88
// Based on NVVM 20.0.0
//

.version 9.0
.target sm_100
.address_size 64

	// .globl	_Z21conv3d_forward_kernelPKfS0_PfS0_iiiiiiiiiiiiiiiiii

.visible .entry _Z21conv3d_forward_kernelPKfS0_PfS0_iiiiiiiiiiiiiiiiii(
	.param .u64 .ptr .align 1 _Z21conv3d_forward_kernelPKfS0_PfS0_iiiiiiiiiiiiiiiiii_param_0,
	.param .u64 .ptr .align 1 _Z21conv3d_forward_kernelPKfS0_PfS0_iiiiiiiiiiiiiiiiii_param_1,
	.param .u64 .ptr .align 1 _Z21conv3d_forward_kernelPKfS0_PfS0_iiiiiiiiiiiiiiiiii_param_2,
	.param .u64 .ptr .align 1 _Z21conv3d_forward_kernelPKfS0_PfS0_iiiiiiiiiiiiiiiiii_param_3,
	.param .u32 _Z21conv3d_forward_kernelPKfS0_PfS0_iiiiiiiiiiiiiiiiii_param_4,
	.param .u32 _Z21conv3d_forward_kernelPKfS0_PfS0_iiiiiiiiiiiiiiiiii_param_5,
	.param .u32 _Z21conv3d_forward_kernelPKfS0_PfS0_iiiiiiiiiiiiiiiiii_param_6,
	.param .u32 _Z21conv3d_forward_kernelPKfS0_PfS0_iiiiiiiiiiiiiiiiii_param_7,
	.param .u32 _Z21conv3d_forward_kernelPKfS0_PfS0_iiiiiiiiiiiiiiiiii_param_8,
	.param .u32 _Z21conv3d_forward_kernelPKfS0_PfS0_iiiiiiiiiiiiiiiiii_param_9,
	.param .u32 _Z21conv3d_forward_kernelPKfS0_PfS0_iiiiiiiiiiiiiiiiii_param_10,
	.param .u32 _Z21conv3d_forward_kernelPKfS0_PfS0_iiiiiiiiiiiiiiiiii_param_11,
	.param .u32 _Z21conv3d_forward_kernelPKfS0_PfS0_iiiiiiiiiiiiiiiiii_param_12,
	.param .u32 _Z21conv3d_forward_kernelPKfS0_PfS0_iiiiiiiiiiiiiiiiii_param_13,
	.param .u32 _Z21conv3d_forward_kernelPKfS0_PfS0_iiiiiiiiiiiiiiiiii_param_14,
	.param .u32 _Z21conv3d_forward_kernelPKfS0_PfS0_iiiiiiiiiiiiiiiiii_param_15,
	.param .u32 _Z21conv3d_forward_kernelPKfS0_PfS0_iiiiiiiiiiiiiiiiii_param_16,
	.param .u32 _Z21conv3d_forward_kernelPKfS0_PfS0_iiiiiiiiiiiiiiiiii_param_17,
	.param .u32 _Z21conv3d_forward_kernelPKfS0_PfS0_iiiiiiiiiiiiiiiiii_param_18,
	.param .u32 _Z21conv3d_forward_kernelPKfS0_PfS0_iiiiiiiiiiiiiiiiii_param_19,
	.param .u32 _Z21conv3d_forward_kernelPKfS0_PfS0_iiiiiiiiiiiiiiiiii_param_20,
	.param .u32 _Z21conv3d_forward_kernelPKfS0_PfS0_iiiiiiiiiiiiiiiiii_param_21
)
{
	.reg .pred 	%p<104>;
	.reg .b32 	%r<122>;
	.reg .b32 	%f<109>;
	.reg .b64 	%rd<32>;

	ld.param.u64 	%rd11, [_Z21conv3d_forward_kernelPKfS0_PfS0_iiiiiiiiiiiiiiiiii_param_0];
	ld.param.u64 	%rd12, [_Z21conv3d_forward_kernelPKfS0_PfS0_iiiiiiiiiiiiiiiiii_param_1];
	ld.param.u32 	%r54, [_Z21conv3d_forward_kernelPKfS0_PfS0_iiiiiiiiiiiiiiiiii_param_4];
	ld.param.u32 	%r37, [_Z21conv3d_forward_kernelPKfS0_PfS0_iiiiiiiiiiiiiiiiii_param_5];
	ld.param.u32 	%r38, [_Z21conv3d_forward_kernelPKfS0_PfS0_iiiiiiiiiiiiiiiiii_param_6];
	ld.param.u32 	%r39, [_Z21conv3d_forward_kernelPKfS0_PfS0_iiiiiiiiiiiiiiiiii_param_7];
	ld.param.u32 	%r40, [_Z21conv3d_forward_kernelPKfS0_PfS0_iiiiiiiiiiiiiiiiii_param_8];
	ld.param.u32 	%r41, [_Z21conv3d_forward_kernelPKfS0_PfS0_iiiiiiiiiiiiiiiiii_param_9];
	ld.param.u32 	%r42, [_Z21conv3d_forward_kernelPKfS0_PfS0_iiiiiiiiiiiiiiiiii_param_10];
	ld.param.u32 	%r43, [_Z21conv3d_forward_kernelPKfS0_PfS0_iiiiiiiiiiiiiiiiii_param_11];
	ld.param.u32 	%r44, [_Z21conv3d_forward_kernelPKfS0_PfS0_iiiiiiiiiiiiiiiiii_param_12];
	ld.param.u32 	%r45, [_Z21conv3d_forward_kernelPKfS0_PfS0_iiiiiiiiiiiiiiiiii_param_13];
	ld.param.u32 	%r55, [_Z21conv3d_forward_kernelPKfS0_PfS0_iiiiiiiiiiiiiiiiii_param_14];
	ld.param.u32 	%r47, [_Z21conv3d_forward_kernelPKfS0_PfS0_iiiiiiiiiiiiiiiiii_param_15];
	ld.param.u32 	%r48, [_Z21conv3d_forward_kernelPKfS0_PfS0_iiiiiiiiiiiiiiiiii_param_16];
	ld.param.u32 	%r49, [_Z21conv3d_forward_kernelPKfS0_PfS0_iiiiiiiiiiiiiiiiii_param_17];
	ld.param.u32 	%r50, [_Z21conv3d_forward_kernelPKfS0_PfS0_iiiiiiiiiiiiiiiiii_param_18];
	ld.param.u32 	%r51, [_Z21conv3d_forward_kernelPKfS0_PfS0_iiiiiiiiiiiiiiiiii_param_19];
	ld.param.u32 	%r52, [_Z21conv3d_forward_kernelPKfS0_PfS0_iiiiiiiiiiiiiiiiii_param_20];
	ld.param.u32 	%r53, [_Z21conv3d_forward_kernelPKfS0_PfS0_iiiiiiiiiiiiiiiiii_param_21];
	cvta.to.global.u64 	%rd1, %rd12;
	cvta.to.global.u64 	%rd2, %rd11;
	mov.u32 	%r56, %ctaid.x;
	mov.u32 	%r57, %ntid.x;
	mov.u32 	%r58, %tid.x;
	mad.lo.s32 	%r1, %r56, %r57, %r58;
	mov.u32 	%r59, %ctaid.y;
	mov.u32 	%r60, %ntid.y;
	mov.u32 	%r61, %tid.y;
	mad.lo.s32 	%r62, %r59, %r60, %r61;
	mov.u32 	%r63, %ctaid.z;
	mov.u32 	%r64, %ntid.z;
	mov.u32 	%r65, %tid.z;
	mad.lo.s32 	%r66, %r63, %r64, %r65;
	div.s32 	%r67, %r66, %r45;
	mul.lo.s32 	%r68, %r67, %r45;
	sub.s32 	%r3, %r66, %r68;
	div.s32 	%r5, %r67, %r41;
	mul.lo.s32 	%r69, %r5, %r41;
	sub.s32 	%r4, %r67, %r69;
	setp.ge.s32 	%p3, %r1, %r47;
	setp.ge.s32 	%p4, %r62, %r55;
	or.pred  	%p5, %p3, %p4;
	or.b32  	%r70, %r45, %r41;
	setp.lt.s32 	%p6, %r70, 0;
	or.pred  	%p7, %p6, %p5;
	setp.ge.s32 	%p8, %r5, %r54;
	or.pred  	%p9, %p7, %p8;
	mov.f32 	%f86, 0f00000000;
	@%p9 bra 	$L__BB0_52;
	setp.lt.s32 	%p10, %r37, 1;
	@%p10 bra 	$L__BB0_49;
	mul.lo.s32 	%r71, %r3, %r48;
	sub.s32 	%r6, %r71, %r51;
	mul.lo.s32 	%r72, %r49, %r62;
	sub.s32 	%r7, %r72, %r52;
	mul.lo.s32 	%r73, %r50, %r1;
	sub.s32 	%r8, %r73, %r53;
	min.s32 	%r74, %r42, %r43;
	min.s32 	%r75, %r74, %r44;
	setp.lt.s32 	%p11, %r75, 1;
	@%p11 bra 	$L__BB0_49;
	and.b32  	%r9, %r44, 7;
	add.s32 	%r10, %r9, -1;
	and.b32  	%r11, %r44, 3;
	and.b32  	%r12, %r44, 2147483640;
	and.b32  	%r13, %r44, 1;
	mul.lo.s32 	%r77, %r42, %r37;
	mul.lo.s32 	%r14, %r77, %r4;
	mul.lo.s32 	%r78, %r38, %r37;
	mul.lo.s32 	%r15, %r78, %r5;
	mov.f32 	%f86, 0f00000000;
	mov.b32 	%r115, 0;
$L__BB0_4:
	mov.b32 	%r116, 0;
	mad.lo.s32 	%r82, %r115, %r38, %r15;
	mad.lo.s32 	%r84, %r115, %r42, %r14;
$L__BB0_5:
	add.s32 	%r81, %r6, %r116;
	setp.gt.s32 	%p12, %r81, -1;
	setp.lt.s32 	%p13, %r81, %r38;
	and.pred  	%p1, %p12, %p13;
	add.s32 	%r83, %r82, %r81;
	mul.lo.s32 	%r18, %r83, %r39;
	add.s32 	%r85, %r84, %r116;
	mul.lo.s32 	%r19, %r85, %r43;
	mov.b32 	%r117, 0;
$L__BB0_6:
	setp.lt.u32 	%p14, %r44, 8;
	add.s32 	%r87, %r7, %r117;
	setp.gt.s32 	%p15, %r87, -1;
	setp.lt.s32 	%p16, %r87, %r39;
	and.pred  	%p17, %p15, %p16;
	and.pred  	%p2, %p1, %p17;
	add.s32 	%r88, %r18, %r87;
	mul.lo.s32 	%r21, %r88, %r40;
	add.s32 	%r89, %r19, %r117;
	mul.lo.s32 	%r22, %r89, %r44;
	mov.b32 	%r120, 0;
	@%p14 bra 	$L__BB0_25;
	mov.b32 	%r118, 0;
$L__BB0_8:
	.pragma "nounroll";
	add.s32 	%r24, %r8, %r118;
	setp.gt.s32 	%p18, %r24, -1;
	setp.lt.s32 	%p19, %r24, %r40;
	and.pred  	%p20, %p18, %p19;
	and.pred  	%p21, %p2, %p20;
	add.s32 	%r91, %r24, %r21;
	mul.wide.s32 	%rd13, %r91, 4;
	add.s64 	%rd3, %rd2, %rd13;
	add.s32 	%r92, %r118, %r22;
	mul.wide.s32 	%rd14, %r92, 4;
	add.s64 	%rd4, %rd1, %rd14;
	not.pred 	%p22, %p21;
	@%p22 bra 	$L__BB0_10;
	ld.global.f32 	%f48, [%rd3];
	ld.global.f32 	%f49, [%rd4];
	fma.rn.f32 	%f86, %f48, %f49, %f86;
$L__BB0_10:
	add.s32 	%r93, %r24, 1;
	setp.gt.s32 	%p23, %r93, -1;
	setp.lt.s32 	%p24, %r93, %r40;
	and.pred  	%p25, %p23, %p24;
	and.pred  	%p26, %p2, %p25;
	not.pred 	%p27, %p26;
	@%p27 bra 	$L__BB0_12;
	ld.global.f32 	%f50, [%rd3+4];
	ld.global.f32 	%f51, [%rd4+4];
	fma.rn.f32 	%f86, %f50, %f51, %f86;
$L__BB0_12:
	add.s32 	%r94, %r24, 2;
	setp.gt.s32 	%p28, %r94, -1;
	setp.lt.s32 	%p29, %r94, %r40;
	and.pred  	%p30, %p28, %p29;
	and.pred  	%p31, %p2, %p30;
	not.pred 	%p32, %p31;
	@%p32 bra 	$L__BB0_14;
	ld.global.f32 	%f52, [%rd3+8];
	ld.global.f32 	%f53, [%rd4+8];
	fma.rn.f32 	%f86, %f52, %f53, %f86;
$L__BB0_14:
	add.s32 	%r95, %r24, 3;
	setp.gt.s32 	%p33, %r95, -1;
	setp.lt.s32 	%p34, %r95, %r40;
	and.pred  	%p35, %p33, %p34;
	and.pred  	%p36, %p2, %p35;
	not.pred 	%p37, %p36;
	@%p37 bra 	$L__BB0_16;
	ld.global.f32 	%f54, [%rd3+12];
	ld.global.f32 	%f55, [%rd4+12];
	fma.rn.f32 	%f86, %f54, %f55, %f86;
$L__BB0_16:
	add.s32 	%r96, %r24, 4;
	setp.gt.s32 	%p38, %r96, -1;
	setp.lt.s32 	%p39, %r96, %r40;
	and.pred  	%p40, %p38, %p39;
	and.pred  	%p41, %p2, %p40;
	not.pred 	%p42, %p41;
	@%p42 bra 	$L__BB0_18;
	ld.global.f32 	%f56, [%rd3+16];
	ld.global.f32 	%f57, [%rd4+16];
	fma.rn.f32 	%f86, %f56, %f57, %f86;
$L__BB0_18:
	add.s32 	%r97, %r24, 5;
	setp.gt.s32 	%p43, %r97, -1;
	setp.lt.s32 	%p44, %r97, %r40;
	and.pred  	%p45, %p43, %p44;
	and.pred  	%p46, %p2, %p45;
	not.pred 	%p47, %p46;
	@%p47 bra 	$L__BB0_20;
	ld.global.f32 	%f58, [%rd3+20];
	ld.global.f32 	%f59, [%rd4+20];
	fma.rn.f32 	%f86, %f58, %f59, %f86;
$L__BB0_20:
	add.s32 	%r98, %r24, 6;
	setp.gt.s32 	%p48, %r98, -1;
	setp.lt.s32 	%p49, %r98, %r40;
	and.pred  	%p50, %p48, %p49;
	and.pred  	%p51, %p2, %p50;
	not.pred 	%p52, %p51;
	@%p52 bra 	$L__BB0_22;
	ld.global.f32 	%f60, [%rd3+24];
	ld.global.f32 	%f61, [%rd4+24];
	fma.rn.f32 	%f86, %f60, %f61, %f86;
$L__BB0_22:
	add.s32 	%r99, %r24, 7;
	setp.gt.s32 	%p53, %r99, -1;
	setp.lt.s32 	%p54, %r99, %r40;
	and.pred  	%p55, %p53, %p54;
	and.pred  	%p56, %p2, %p55;
	not.pred 	%p57, %p56;
	@%p57 bra 	$L__BB0_24;
	ld.global.f32 	%f62, [%rd3+28];
	ld.global.f32 	%f63, [%rd4+28];
	fma.rn.f32 	%f86, %f62, %f63, %f86;
$L__BB0_24:
	add.s32 	%r118, %r118, 8;
	setp.ne.s32 	%p58, %r118, %r12;
	mov.u32 	%r120, %r12;
	@%p58 bra 	$L__BB0_8;
$L__BB0_25:
	setp.eq.s32 	%p59, %r9, 0;
	@%p59 bra 	$L__BB0_46;
	setp.lt.u32 	%p60, %r10, 3;
	@%p60 bra 	$L__BB0_36;
	add.s32 	%r27, %r8, %r120;
	setp.gt.s32 	%p61, %r27, -1;
	setp.lt.s32 	%p62, %r27, %r40;
	and.pred  	%p63, %p61, %p62;
	and.pred  	%p65, %p2, %p63;
	add.s32 	%r100, %r27, %r21;
	mul.wide.s32 	%rd15, %r100, 4;
	add.s64 	%rd5, %rd2, %rd15;
	add.s32 	%r101, %r120, %r22;
	mul.wide.s32 	%rd16, %r101, 4;
	add.s64 	%rd6, %rd1, %rd16;
	not.pred 	%p66, %p65;
	@%p66 bra 	$L__BB0_29;
	ld.global.f32 	%f65, [%rd5];
	ld.global.f32 	%f66, [%rd6];
	fma.rn.f32 	%f86, %f65, %f66, %f86;
$L__BB0_29:
	add.s32 	%r102, %r27, 1;
	setp.gt.s32 	%p67, %r102, -1;
	setp.lt.s32 	%p68, %r102, %r40;
	and.pred  	%p69, %p67, %p68;
	and.pred  	%p70, %p2, %p69;
	not.pred 	%p71, %p70;
	@%p71 bra 	$L__BB0_31;
	ld.global.f32 	%f67, [%rd5+4];
	ld.global.f32 	%f68, [%rd6+4];
	fma.rn.f32 	%f86, %f67, %f68, %f86;
$L__BB0_31:
	add.s32 	%r103, %r27, 2;
	setp.gt.s32 	%p72, %r103, -1;
	setp.lt.s32 	%p73, %r103, %r40;
	and.pred  	%p74, %p72, %p73;
	and.pred  	%p75, %p2, %p74;
	not.pred 	%p76, %p75;
	@%p76 bra 	$L__BB0_33;
	ld.global.f32 	%f69, [%rd5+8];
	ld.global.f32 	%f70, [%rd6+8];
	fma.rn.f32 	%f86, %f69, %f70, %f86;
$L__BB0_33:
	add.s32 	%r104, %r27, 3;
	setp.gt.s32 	%p77, %r104, -1;
	setp.lt.s32 	%p78, %r104, %r40;
	and.pred  	%p79, %p77, %p78;
	and.pred  	%p80, %p2, %p79;
	not.pred 	%p81, %p80;
	@%p81 bra 	$L__BB0_35;
	ld.global.f32 	%f71, [%rd5+12];
	ld.global.f32 	%f72, [%rd6+12];
	fma.rn.f32 	%f86, %f71, %f72, %f86;
$L__BB0_35:
	add.s32 	%r120, %r120, 4;
$L__BB0_36:
	setp.eq.s32 	%p82, %r11, 0;
	@%p82 bra 	$L__BB0_46;
	setp.eq.s32 	%p83, %r11, 1;
	@%p83 bra 	$L__BB0_43;
	add.s32 	%r30, %r8, %r120;
	setp.gt.s32 	%p84, %r30, -1;
	setp.lt.s32 	%p85, %r30, %r40;
	and.pred  	%p86, %p84, %p85;
	and.pred  	%p87, %p2, %p86;
	add.s32 	%r105, %r30, %r21;
	mul.wide.s32 	%rd17, %r105, 4;
	add.s64 	%rd7, %rd2, %rd17;
	add.s32 	%r106, %r120, %r22;
	mul.wide.s32 	%rd18, %r106, 4;
	add.s64 	%rd8, %rd1, %rd18;
	not.pred 	%p88, %p87;
	@%p88 bra 	$L__BB0_40;
	ld.global.f32 	%f74, [%rd7];
	ld.global.f32 	%f75, [%rd8];
	fma.rn.f32 	%f86, %f74, %f75, %f86;
$L__BB0_40:
	add.s32 	%r107, %r30, 1;
	setp.gt.s32 	%p89, %r107, -1;
	setp.lt.s32 	%p90, %r107, %r40;
	and.pred  	%p91, %p89, %p90;
	and.pred  	%p92, %p2, %p91;
	not.pred 	%p93, %p92;
	@%p93 bra 	$L__BB0_42;
	ld.global.f32 	%f76, [%rd7+4];
	ld.global.f32 	%f77, [%rd8+4];
	fma.rn.f32 	%f86, %f76, %f77, %f86;
$L__BB0_42:
	add.s32 	%r120, %r120, 2;
$L__BB0_43:
	setp.eq.s32 	%p94, %r13, 0;
	@%p94 bra 	$L__BB0_46;
	add.s32 	%r33, %r8, %r120;
	setp.gt.s32 	%p95, %r33, -1;
	setp.lt.s32 	%p96, %r33, %r40;
	and.pred  	%p97, %p95, %p96;
	and.pred  	%p98, %p2, %p97;
	not.pred 	%p99, %p98;
	@%p99 bra 	$L__BB0_46;
	add.s32 	%r108, %r33, %r21;
	add.s32 	%r109, %r120, %r22;
	mul.wide.s32 	%rd19, %r108, 4;
	add.s64 	%rd20, %rd2, %rd19;
	ld.global.f32 	%f78, [%rd20];
	mul.wide.s32 	%rd21, %r109, 4;
	add.s64 	%rd22, %rd1, %rd21;
	ld.global.f32 	%f79, [%rd22];
	fma.rn.f32 	%f86, %f78, %f79, %f86;
$L__BB0_46:
	add.s32 	%r117, %r117, 1;
	setp.ne.s32 	%p100, %r117, %r43;
	@%p100 bra 	$L__BB0_6;
	add.s32 	%r116, %r116, 1;
	setp.ne.s32 	%p101, %r116, %r42;
	@%p101 bra 	$L__BB0_5;
	add.s32 	%r115, %r115, 1;
	setp.ne.s32 	%p102, %r115, %r37;
	@%p102 bra 	$L__BB0_4;
$L__BB0_49:
	ld.param.u64 	%rd30, [_Z21conv3d_forward_kernelPKfS0_PfS0_iiiiiiiiiiiiiiiiii_param_3];
	setp.eq.s64 	%p103, %rd30, 0;
	@%p103 bra 	$L__BB0_51;
	ld.param.u64 	%rd31, [_Z21conv3d_forward_kernelPKfS0_PfS0_iiiiiiiiiiiiiiiiii_param_3];
	cvta.to.global.u64 	%rd23, %rd31;
	mul.wide.s32 	%rd24, %r4, 4;
	add.s64 	%rd25, %rd23, %rd24;
	ld.global.f32 	%f80, [%rd25];
	add.f32 	%f86, %f86, %f80;
$L__BB0_51:
	ld.param.u64 	%rd29, [_Z21conv3d_forward_kernelPKfS0_PfS0_iiiiiiiiiiiiiiiiii_param_2];
	mul.lo.s32 	%r110, %r45, %r41;
	mad.lo.s32 	%r111, %r4, %r45, %r3;
	mad.lo.s32 	%r112, %r110, %r5, %r111;
	mad.lo.s32 	%r113, %r112, %r55, %r62;
	mad.lo.s32 	%r114, %r113, %r47, %r1;
	cvta.to.global.u64 	%rd26, %rd29;
	mul.wide.s32 	%rd27, %r114, 4;
	add.s64 	%rd28, %rd26, %rd27;
	st.global.f32 	[%rd28], %f86;
$L__BB0_52:
	ret;

}


// ===== COMPILED SASS (sm_100) =====

	.target	sm_100

	.elftype	@"ET_EXEC"


//--------------------- .note.nv.tkinfo           --------------------------
	.section	.note.nv.tkinfo,"",@"SHT_NOTE"
	.sectionflags	@"SHF_NOTE_NV_TKINFO"
	.tkinfo
        /*0018*/ 	.word	0x00000002
        /*0030*/ 	.string	""
        /*0030*/ 	.string	"ptxas"
        /*0030*/ 	.string	"Cuda compilation tools, release 13.0, V13.0.88"
        /*0030*/ 	.string	"Build cuda_13.0.r13.0/compiler.36424714_0"
        /*0030*/ 	.string	"-arch sm_100 -m 64 "



//--------------------- .note.nv.cuinfo           --------------------------
	.section	.note.nv.cuinfo,"",@"SHT_NOTE"
	.sectionflags	@"SHF_NOTE_NV_CUINFO"
        /*0018*/ 	.short	0x0002
        /*001a*/ 	.short	0x0064
        /*001c*/ 	.short	0x0082
	.zero		2


//--------------------- .nv.info                  --------------------------
	.section	.nv.info,"",@"SHT_CUDA_INFO"
	.align	4


	//----- nvinfo : EIATTR_REGCOUNT
	.align		4
        /*0000*/ 	.byte	0x04, 0x2f
        /*0002*/ 	.short	(.L_1 - .L_0)
	.align		4
.L_0:
        /*0004*/ 	.word	index@(_Z21conv3d_forward_kernelPKfS0_PfS0_iiiiiiiiiiiiiiiiii)
        /*0008*/ 	.word	0x0000001d


	//----- nvinfo : EIATTR_FRAME_SIZE
	.align		4
.L_1:
        /*000c*/ 	.byte	0x04, 0x11
        /*000e*/ 	.short	(.L_3 - .L_2)
	.align		4
.L_2:
        /*0010*/ 	.word	index@(_Z21conv3d_forward_kernelPKfS0_PfS0_iiiiiiiiiiiiiiiiii)
        /*0014*/ 	.word	0x00000000


	//----- nvinfo : EIATTR_MIN_STACK_SIZE
	.align		4
.L_3:
        /*0018*/ 	.byte	0x04, 0x12
        /*001a*/ 	.short	(.L_5 - .L_4)
	.align		4
.L_4:
        /*001c*/ 	.word	index@(_Z21conv3d_forward_kernelPKfS0_PfS0_iiiiiiiiiiiiiiiiii)
        /*0020*/ 	.word	0x00000000
.L_5:


//--------------------- .nv.compat                --------------------------
	.section	.nv.compat,"",@"SHT_CUDA_COMPAT_INFO"
	.align	4
        /*0000*/ 	.byte	0x02, 0x09, 0x00, 0x00, 0x02, 0x02, 0x01, 0x00, 0x02, 0x05, 0x05, 0x00, 0x03, 0x07, 0x01, 0x01
        /*0010*/ 	.byte	0x02, 0x03, 0x00, 0x00, 0x02, 0x06, 0x01, 0x00, 0x04, 0x0b, 0x08, 0x00, 0x09, 0x00, 0x00, 0x00
        /*0020*/ 	.byte	0x00, 0x00, 0x00, 0x00


//--------------------- .nv.info._Z21conv3d_forward_kernelPKfS0_PfS0_iiiiiiiiiiiiiiiiii --------------------------
	.section	.nv.info._Z21conv3d_forward_kernelPKfS0_PfS0_iiiiiiiiiiiiiiiiii,"",@"SHT_CUDA_INFO"
	.sectionflags	@""
	.align	4


	//----- nvinfo : EIATTR_CUDA_API_VERSION
	.align		4
        /*0000*/ 	.byte	0x04, 0x37
        /*0002*/ 	.short	(.L_7 - .L_6)
.L_6:
        /*0004*/ 	.word	0x00000082


	//----- nvinfo : EIATTR_KPARAM_INFO
	.align		4
.L_7:
        /*0008*/ 	.byte	0x04, 0x17
        /*000a*/ 	.short	(.L_9 - .L_8)
.L_8:
        /*000c*/ 	.word	0x00000000
        /*0010*/ 	.short	0x0015
        /*0012*/ 	.short	0x0064
        /*0014*/ 	.byte	0x00, 0xf0, 0x11, 0x00


	//----- nvinfo : EIATTR_KPARAM_INFO
	.align		4
.L_9:
        /*0018*/ 	.byte	0x04, 0x17
        /*001a*/ 	.short	(.L_11 - .L_10)
.L_10:
        /*001c*/ 	.word	0x00000000
        /*0020*/ 	.short	0x0014
        /*0022*/ 	.short	0x0060
        /*0024*/ 	.byte	0x00, 0xf0, 0x11, 0x00


	//----- nvinfo : EIATTR_KPARAM_INFO
	.align		4
.L_11:
        /*0028*/ 	.byte	0x04, 0x17
        /*002a*/ 	.short	(.L_13 - .L_12)
.L_12:
        /*002c*/ 	.word	0x00000000
        /*0030*/ 	.short	0x0013
        /*0032*/ 	.short	0x005c
        /*0034*/ 	.byte	0x00, 0xf0, 0x11, 0x00


	//----- nvinfo : EIATTR_KPARAM_INFO
	.align		4
.L_13:
        /*0038*/ 	.byte	0x04, 0x17
        /*003a*/ 	.short	(.L_15 - .L_14)
.L_14:
        /*003c*/ 	.word	0x00000000
        /*0040*/ 	.short	0x0012
        /*0042*/ 	.short	0x0058
        /*0044*/ 	.byte	0x00, 0xf0, 0x11, 0x00


	//----- nvinfo : EIATTR_KPARAM_INFO
	.align		4
.L_15:
        /*0048*/ 	.byte	0x04, 0x17
        /*004a*/ 	.short	(.L_17 - .L_16)
.L_16:
        /*004c*/ 	.word	0x00000000
        /*0050*/ 	.short	0x0011
        /*0052*/ 	.short	0x0054
        /*0054*/ 	.byte	0x00, 0xf0, 0x11, 0x00


	//----- nvinfo : EIATTR_KPARAM_INFO
	.align		4
.L_17:
        /*0058*/ 	.byte	0x04, 0x17
        /*005a*/ 	.short	(.L_19 - .L_18)
.L_18:
        /*005c*/ 	.word	0x00000000
        /*0060*/ 	.short	0x0010
        /*0062*/ 	.short	0x0050
        /*0064*/ 	.byte	0x00, 0xf0, 0x11, 0x00


	//----- nvinfo : EIATTR_KPARAM_INFO
	.align		4
.L_19:
        /*0068*/ 	.byte	0x04, 0x17
        /*006a*/ 	.short	(.L_21 - .L_20)
.L_20:
        /*006c*/ 	.word	0x00000000
        /*0070*/ 	.short	0x000f
        /*0072*/ 	.short	0x004c
        /*0074*/ 	.byte	0x00, 0xf0, 0x11, 0x00


	//----- nvinfo : EIATTR_KPARAM_INFO
	.align		4
.L_21:
        /*0078*/ 	.byte	0x04, 0x17
        /*007a*/ 	.short	(.L_23 - .L_22)
.L_22:
        /*007c*/ 	.word	0x00000000
        /*0080*/ 	.short	0x000e
        /*0082*/ 	.short	0x0048
        /*0084*/ 	.byte	0x00, 0xf0, 0x11, 0x00


	//----- nvinfo : EIATTR_KPARAM_INFO
	.align		4
.L_23:
        /*0088*/ 	.byte	0x04, 0x17
        /*008a*/ 	.short	(.L_25 - .L_24)
.L_24:
        /*008c*/ 	.word	0x00000000
        /*0090*/ 	.short	0x000d
        /*0092*/ 	.short	0x0044
        /*0094*/ 	.byte	0x00, 0xf0, 0x11, 0x00


	//----- nvinfo : EIATTR_KPARAM_INFO
	.align		4
.L_25:
        /*0098*/ 	.byte	0x04, 0x17
        /*009a*/ 	.short	(.L_27 - .L_26)
.L_26:
        /*009c*/ 	.word	0x00000000
        /*00a0*/ 	.short	0x000c
        /*00a2*/ 	.short	0x0040
        /*00a4*/ 	.byte	0x00, 0xf0, 0x11, 0x00


	//----- nvinfo : EIATTR_KPARAM_INFO
	.align		4
.L_27:
        /*00a8*/ 	.byte	0x04, 0x17
        /*00aa*/ 	.short	(.L_29 - .L_28)
.L_28:
        /*00ac*/ 	.word	0x00000000
        /*00b0*/ 	.short	0x000b
        /*00b2*/ 	.short	0x003c
        /*00b4*/ 	.byte	0x00, 0xf0, 0x11, 0x00


	//----- nvinfo : EIATTR_KPARAM_INFO
	.align		4
.L_29:
        /*00b8*/ 	.byte	0x04, 0x17
        /*00ba*/ 	.short	(.L_31 - .L_30)
.L_30:
        /*00bc*/ 	.word	0x00000000
        /*00c0*/ 	.short	0x000a
        /*00c2*/ 	.short	0x0038
        /*00c4*/ 	.byte	0x00, 0xf0, 0x11, 0x00


	//----- nvinfo : EIATTR_KPARAM_INFO
	.align		4
.L_31:
        /*00c8*/ 	.byte	0x04, 0x17
        /*00ca*/ 	.short	(.L_33 - .L_32)
.L_32:
        /*00cc*/ 	.word	0x00000000
        /*00d0*/ 	.short	0x0009
        /*00d2*/ 	.short	0x0034
        /*00d4*/ 	.byte	0x00, 0xf0, 0x11, 0x00


	//----- nvinfo : EIATTR_KPARAM_INFO
	.align		4
.L_33:
        /*00d8*/ 	.byte	0x04, 0x17
        /*00da*/ 	.short	(.L_35 - .L_34)
.L_34:
        /*00dc*/ 	.word	0x00000000
        /*00e0*/ 	.short	0x0008
        /*00e2*/ 	.short	0x0030
        /*00e4*/ 	.byte	0x00, 0xf0, 0x11, 0x00


	//----- nvinfo : EIATTR_KPARAM_INFO
	.align		4
.L_35:
        /*00e8*/ 	.byte	0x04, 0x17
        /*00ea*/ 	.short	(.L_37 - .L_36)
.L_36:
        /*00ec*/ 	.word	0x00000000
        /*00f0*/ 	.short	0x0007
        /*00f2*/ 	.short	0x002c
        /*00f4*/ 	.byte	0x00, 0xf0, 0x11, 0x00


	//----- nvinfo : EIATTR_KPARAM_INFO
	.align		4
.L_37:
        /*00f8*/ 	.byte	0x04, 0x17
        /*00fa*/ 	.short	(.L_39 - .L_38)
.L_38:
        /*00fc*/ 	.word	0x00000000
        /*0100*/ 	.short	0x0006
        /*0102*/ 	.short	0x0028
        /*0104*/ 	.byte	0x00, 0xf0, 0x11, 0x00


	//----- nvinfo : EIATTR_KPARAM_INFO
	.align		4
.L_39:
        /*0108*/ 	.byte	0x04, 0x17
        /*010a*/ 	.short	(.L_41 - .L_40)
.L_40:
        /*010c*/ 	.word	0x00000000
        /*0110*/ 	.short	0x0005
        /*0112*/ 	.short	0x0024
        /*0114*/ 	.byte	0x00, 0xf0, 0x11, 0x00


	//----- nvinfo : EIATTR_KPARAM_INFO
	.align		4
.L_41:
        /*0118*/ 	.byte	0x04, 0x17
        /*011a*/ 	.short	(.L_43 - .L_42)
.L_42:
        /*011c*/ 	.word	0x00000000
        /*0120*/ 	.short	0x0004
        /*0122*/ 	.short	0x0020
        /*0124*/ 	.byte	0x00, 0xf0, 0x11, 0x00


	//----- nvinfo : EIATTR_KPARAM_INFO
	.align		4
.L_43:
        /*0128*/ 	.byte	0x04, 0x17
        /*012a*/ 	.short	(.L_45 - .L_44)
.L_44:
        /*012c*/ 	.word	0x00000000
        /*0130*/ 	.short	0x0003
        /*0132*/ 	.short	0x0018
        /*0134*/ 	.byte	0x00, 0xf5, 0x21, 0x00


	//----- nvinfo : EIATTR_KPARAM_INFO
	.align		4
.L_45:
        /*0138*/ 	.byte	0x04, 0x17
        /*013a*/ 	.short	(.L_47 - .L_46)
.L_46:
        /*013c*/ 	.word	0x00000000
        /*0140*/ 	.short	0x0002
        /*0142*/ 	.short	0x0010
        /*0144*/ 	.byte	0x00, 0xf5, 0x21, 0x00


	//----- nvinfo : EIATTR_KPARAM_INFO
	.align		4
.L_47:
        /*0148*/ 	.byte	0x04, 0x17
        /*014a*/ 	.short	(.L_49 - .L_48)
.L_48:
        /*014c*/ 	.word	0x00000000
        /*0150*/ 	.short	0x0001
        /*0152*/ 	.short	0x0008
        /*0154*/ 	.byte	0x00, 0xf5, 0x21, 0x00


	//----- nvinfo : EIATTR_KPARAM_INFO
	.align		4
.L_49:
        /*0158*/ 	.byte	0x04, 0x17
        /*015a*/ 	.short	(.L_51 - .L_50)
.L_50:
        /*015c*/ 	.word	0x00000000
        /*0160*/ 	.short	0x0000
        /*0162*/ 	.short	0x0000
        /*0164*/ 	.byte	0x00, 0xf5, 0x21, 0x00


	//----- nvinfo : EIATTR_SPARSE_MMA_MASK
	.align		4
.L_51:
        /*0168*/ 	.byte	0x03, 0x50
        /*016a*/ 	.short	0x0000


	//----- nvinfo : EIATTR_MAXREG_COUNT
	.align		4
        /*016c*/ 	.byte	0x03, 0x1b
        /*016e*/ 	.short	0x00ff


	//----- nvinfo : EIATTR_MERCURY_ISA_VERSION
	.align		4
        /*0170*/ 	.byte	0x03, 0x5f
        /*0172*/ 	.short	0x0101


	//----- nvinfo : EIATTR_VRC_CTA_INIT_COUNT
	.align		4
        /*0174*/ 	.byte	0x02, 0x4a
	.zero		1
	.zero		1


	//----- nvinfo : EIATTR_EXIT_INSTR_OFFSETS
	.align		4
        /*0178*/ 	.byte	0x04, 0x1c
        /*017a*/ 	.short	(.L_53 - .L_52)


	//   ....[0]....
.L_52:
        /*017c*/ 	.word	0x00000460


	//   ....[1]....
        /*0180*/ 	.word	0x000013b0


	//----- nvinfo : EIATTR_CRS_STACK_SIZE
	.align		4
.L_53:
        /*0184*/ 	.byte	0x04, 0x1e
        /*0186*/ 	.short	(.L_55 - .L_54)
.L_54:
        /*0188*/ 	.word	0x00000000


	//----- nvinfo : EIATTR_CBANK_PARAM_SIZE
	.align		4
.L_55:
        /*018c*/ 	.byte	0x03, 0x19
        /*018e*/ 	.short	0x0068


	//----- nvinfo : EIATTR_PARAM_CBANK
	.align		4
        /*0190*/ 	.byte	0x04, 0x0a
        /*0192*/ 	.short	(.L_57 - .L_56)
	.align		4
.L_56:
        /*0194*/ 	.word	index@(.nv.constant0._Z21conv3d_forward_kernelPKfS0_PfS0_iiiiiiiiiiiiiiiiii)
        /*0198*/ 	.short	0x0380
        /*019a*/ 	.short	0x0068


	//----- nvinfo : EIATTR_SW_WAR
	.align		4
.L_57:
        /*019c*/ 	.byte	0x04, 0x36
        /*019e*/ 	.short	(.L_59 - .L_58)
.L_58:
        /*01a0*/ 	.word	0x00000008
.L_59:


//--------------------- .nv.callgraph             --------------------------
	.section	.nv.callgraph,"",@"SHT_CUDA_CALLGRAPH"
	.align	4
	.sectionentsize	8
	.align		4
        /*0000*/ 	.word	0x00000000
	.align		4
        /*0004*/ 	.word	0xffffffff
	.align		4
        /*0008*/ 	.word	0x00000000
	.align		4
        /*000c*/ 	.word	0xfffffffe
	.align		4
        /*0010*/ 	.word	0x00000000
	.align		4
        /*0014*/ 	.word	0xfffffffd
	.align		4
        /*0018*/ 	.word	0x00000000
	.align		4
        /*001c*/ 	.word	0xfffffffc


//--------------------- .text._Z21conv3d_forward_kernelPKfS0_PfS0_iiiiiiiiiiiiiiiiii --------------------------
	.section	.text._Z21conv3d_forward_kernelPKfS0_PfS0_iiiiiiiiiiiiiiiiii,"ax",@progbits
	.align	128
        .global         _Z21conv3d_forward_kernelPKfS0_PfS0_iiiiiiiiiiiiiiiiii
        .type           _Z21conv3d_forward_kernelPKfS0_PfS0_iiiiiiiiiiiiiiiiii,@function
        .size           _Z21conv3d_forward_kernelPKfS0_PfS0_iiiiiiiiiiiiiiiiii,(.L_x_11 - _Z21conv3d_forward_kernelPKfS0_PfS0_iiiiiiiiiiiiiiiiii)
        .other          _Z21conv3d_forward_kernelPKfS0_PfS0_iiiiiiiiiiiiiiiiii,@"STO_CUDA_ENTRY STV_DEFAULT"
_Z21conv3d_forward_kernelPKfS0_PfS0_iiiiiiiiiiiiiiiiii:
.text._Z21conv3d_forward_kernelPKfS0_PfS0_iiiiiiiiiiiiiiiiii:
[----:B------:R-:W-:Y:S08]  /*0000*/  LDC R1, c[0x0][0x37c] ;  /* 0x0000df00ff017b82 */ /* 0x000ff00000000800 */
[----:B------:R-:W0:Y:S01]  /*0010*/  LDC R4, c[0x0][0x3c4] ;  /* 0x0000f100ff047b82 */ /* 0x000e220000000800 */
[----:B------:R-:W1:Y:S01]  /*0020*/  S2R R6, SR_TID.Z ;  /* 0x0000000000067919 */ /* 0x000e620000002300 */
[----:B------:R-:W2:Y:S06]  /*0030*/  LDCU.64 UR6, c[0x0][0x3c8] ;  /* 0x00007900ff0677ac */ /* 0x000eac0008000a00 */
[----:B------:R-:W3:Y:S08]  /*0040*/  LDC R2, c[0x0][0x360] ;  /* 0x0000d800ff027b82 */ /* 0x000ef00000000800 */
[----:B------:R-:W4:Y:S01]  /*0050*/  LDC R0, c[0x0][0x364] ;  /* 0x0000d900ff007b82 */ /* 0x000f220000000800 */
[----:B0-----:R-:W-:-:S07]  /*0060*/  IABS R11, R4 ;  /* 0x00000004000b7213 */ /* 0x001fce0000000000 */
[----:B------:R-:W1:Y:S01]  /*0070*/  S2UR UR4, SR_CTAID.Z ;  /* 0x00000000000479c3 */ /* 0x000e620000002700 */
[----:B------:R-:W0:Y:S07]  /*0080*/  I2F.RP R3, R11 ;  /* 0x0000000b00037306 */ /* 0x000e2e0000209400 */
[----:B------:R-:W1:Y:S08]  /*0090*/  LDC R7, c[0x0][0x368] ;  /* 0x0000da00ff077b82 */ /* 0x000e700000000800 */
[----:B------:R-:W5:Y:S01]  /*00a0*/  LDC R5, c[0x0][0x3b4] ;  /* 0x0000ed00ff057b82 */ /* 0x000f620000000800 */
[----:B0-----:R-:W0:Y:S07]  /*00b0*/  MUFU.RCP R3, R3 ;  /* 0x0000000300037308 */ /* 0x001e2e0000001000 */
[----:B------:R-:W4:Y:S01]  /*00c0*/  S2UR UR5, SR_CTAID.Y ;  /* 0x00000000000579c3 */ /* 0x000f220000002600 */
[----:B-1----:R-:W-:-:S07]  /*00d0*/  IMAD R7, R7, UR4, R6 ;  /* 0x0000000407077c24 */ /* 0x002fce000f8e0206 */
[----:B------:R-:W3:Y:S01]  /*00e0*/  S2UR UR4, SR_CTAID.X ;  /* 0x00000000000479c3 */ /* 0x000ee20000002500 */
[----:B0-----:R-:W-:Y:S01]  /*00f0*/  VIADD R8, R3, 0xffffffe ;  /* 0x0ffffffe03087836 */ /* 0x001fe20000000000 */
[----:B------:R-:W-:-:S03]  /*0100*/  IABS R12, R7 ;  /* 0x00000007000c7213 */ /* 0x000fc60000000000 */
[----:B------:R0:W1:Y:S01]  /*0110*/  F2I.FTZ.U32.TRUNC.NTZ R9, R8 ;  /* 0x0000000800097305 */ /* 0x000062000021f000 */
[----:B-----5:R-:W-:Y:S01]  /*0120*/  IABS R3, R5 ;  /* 0x0000000500037213 */ /* 0x020fe20000000000 */
[----:B0-----:R-:W-:Y:S02]  /*0130*/  HFMA2 R8, -RZ, RZ, 0, 0 ;  /* 0x00000000ff087431 */ /* 0x001fe400000001ff */
[----:B-1----:R-:W-:-:S04]  /*0140*/  IMAD.MOV R10, RZ, RZ, -R9 ;  /* 0x000000ffff0a7224 */ /* 0x002fc800078e0a09 */
[----:B------:R-:W-:Y:S02]  /*0150*/  IMAD R13, R10, R11, RZ ;  /* 0x0000000b0a0d7224 */ /* 0x000fe400078e02ff */
[----:B------:R-:W0:Y:S02]  /*0160*/  I2F.RP R10, R3 ;  /* 0x00000003000a7306 */ /* 0x000e240000209400 */
[----:B------:R-:W-:-:S06]  /*0170*/  IMAD.HI.U32 R9, R9, R13, R8 ;  /* 0x0000000d09097227 */ /* 0x000fcc00078e0008 */
[----:B------:R-:W-:-:S04]  /*0180*/  IMAD.HI.U32 R6, R9, R12, RZ ;  /* 0x0000000c09067227 */ /* 0x000fc800078e00ff */
[----:B------:R-:W-:Y:S01]  /*0190*/  IMAD.MOV R8, RZ, RZ, -R6 ;  /* 0x000000ffff087224 */ /* 0x000fe200078e0a06 */
[----:B0-----:R-:W0:Y:S03]  /*01a0*/  MUFU.RCP R10, R10 ;  /* 0x0000000a000a7308 */ /* 0x001e260000001000 */
[----:B------:R-:W-:-:S05]  /*01b0*/  IMAD R8, R11, R8, R12 ;  /* 0x000000080b087224 */ /* 0x000fca00078e020c */
[----:B------:R-:W-:Y:S02]  /*01c0*/  ISETP.GT.U32.AND P1, PT, R11, R8, PT ;  /* 0x000000080b00720c */ /* 0x000fe40003f24070 */
[----:B0-----:R-:W-:-:S11]  /*01d0*/  IADD3 R9, PT, PT, R10, 0xffffffe, RZ ;  /* 0x0ffffffe0a097810 */ /* 0x001fd60007ffe0ff */
[----:B------:R-:W-:Y:S02]  /*01e0*/  @!P1 IMAD.IADD R8, R8, 0x1, -R11 ;  /* 0x0000000108089824 */ /* 0x000fe400078e0a0b */
[----:B------:R-:W-:Y:S01]  /*01f0*/  @!P1 VIADD R6, R6, 0x1 ;  /* 0x0000000106069836 */ /* 0x000fe20000000000 */
[----:B------:R-:W-:Y:S01]  /*0200*/  ISETP.NE.AND P1, PT, R4, RZ, PT ;  /* 0x000000ff0400720c */ /* 0x000fe20003f25270 */
[----:B------:R-:W0:Y:S01]  /*0210*/  F2I.FTZ.U32.TRUNC.NTZ R9, R9 ;  /* 0x0000000900097305 */ /* 0x000e22000021f000 */
[----:B------:R-:W-:Y:S02]  /*0220*/  ISETP.GE.U32.AND P0, PT, R8, R11, PT ;  /* 0x0000000b0800720c */ /* 0x000fe40003f06070 */
[----:B------:R-:W-:-:S04]  /*0230*/  LOP3.LUT R8, R7, R4, RZ, 0x3c, !PT ;  /* 0x0000000407087212 */ /* 0x000fc800078e3cff */
[----:B------:R-:W-:Y:S01]  /*0240*/  ISETP.GE.AND P2, PT, R8, RZ, PT ;  /* 0x000000ff0800720c */ /* 0x000fe20003f46270 */
[----:B------:R-:W-:-:S06]  /*0250*/  HFMA2 R8, -RZ, RZ, 0, 0 ;  /* 0x00000000ff087431 */ /* 0x000fcc00000001ff */
[----:B------:R-:W-:-:S05]  /*0260*/  @P0 VIADD R6, R6, 0x1 ;  /* 0x0000000106060836 */ /* 0x000fca0000000000 */
[----:B------:R-:W-:Y:S01]  /*0270*/  MOV R10, R6 ;  /* 0x00000006000a7202 */ /* 0x000fe20000000f00 */
[----:B0-----:R-:W-:-:S04]  /*0280*/  IMAD.MOV R6, RZ, RZ, -R9 ;  /* 0x000000ffff067224 */ /* 0x001fc800078e0a09 */
[----:B------:R-:W-:Y:S01]  /*0290*/  @!P2 IMAD.MOV R10, RZ, RZ, -R10 ;  /* 0x000000ffff0aa224 */ /* 0x000fe200078e0a0a */
[----:B------:R-:W-:Y:S01]  /*02a0*/  @!P1 LOP3.LUT R10, RZ, R4, RZ, 0x33, !PT ;  /* 0x00000004ff0a9212 */ /* 0x000fe200078e33ff */
[----:B------:R-:W-:-:S03]  /*02b0*/  IMAD R11, R6, R3, RZ ;  /* 0x00000003060b7224 */ /* 0x000fc600078e02ff */
[----:B------:R-:W-:Y:S01]  /*02c0*/  IABS R6, R10 ;  /* 0x0000000a00067213 */ /* 0x000fe20000000000 */
[----:B------:R-:W-:Y:S02]  /*02d0*/  IMAD.HI.U32 R8, R9, R11, R8 ;  /* 0x0000000b09087227 */ /* 0x000fe400078e0008 */
[----:B------:R-:W4:Y:S04]  /*02e0*/  S2R R11, SR_TID.Y ;  /* 0x00000000000b7919 */ /* 0x000f280000002200 */
[----:B------:R-:W-:-:S04]  /*02f0*/  IMAD.HI.U32 R8, R8, R6, RZ ;  /* 0x0000000608087227 */ /* 0x000fc800078e00ff */
[----:B------:R-:W-:-:S04]  /*0300*/  IMAD.MOV R9, RZ, RZ, -R8 ;  /* 0x000000ffff097224 */ /* 0x000fc800078e0a08 */
[C---:B------:R-:W-:Y:S02]  /*0310*/  IMAD R6, R3.reuse, R9, R6 ;  /* 0x0000000903067224 */ /* 0x040fe400078e0206 */
[----:B------:R-:W3:Y:S03]  /*0320*/  S2R R9, SR_TID.X ;  /* 0x0000000000097919 */ /* 0x000ee60000002100 */
[----:B------:R-:W-:-:S13]  /*0330*/  ISETP.GT.U32.AND P1, PT, R3, R6, PT ;  /* 0x000000060300720c */ /* 0x000fda0003f24070 */
[----:B------:R-:W-:Y:S01]  /*0340*/  @!P1 IMAD.IADD R6, R6, 0x1, -R3 ;  /* 0x0000000106069824 */ /* 0x000fe200078e0a03 */
[----:B------:R-:W-:Y:S01]  /*0350*/  @!P1 IADD3 R8, PT, PT, R8, 0x1, RZ ;  /* 0x0000000108089810 */ /* 0x000fe20007ffe0ff */
[----:B----4-:R-:W-:Y:S01]  /*0360*/  IMAD R0, R0, UR5, R11 ;  /* 0x0000000500007c24 */ /* 0x010fe2000f8e020b */
[----:B------:R-:W0:Y:S01]  /*0370*/  LDCU UR5, c[0x0][0x3a0] ;  /* 0x00007400ff0577ac */ /* 0x000e220008000800 */
[----:B------:R-:W-:Y:S02]  /*0380*/  ISETP.NE.AND P1, PT, R5, RZ, PT ;  /* 0x000000ff0500720c */ /* 0x000fe40003f25270 */
[----:B------:R-:W-:Y:S02]  /*0390*/  ISETP.GE.U32.AND P0, PT, R6, R3, PT ;  /* 0x000000030600720c */ /* 0x000fe40003f06070 */
[-C--:B------:R-:W-:Y:S02]  /*03a0*/  LOP3.LUT R3, R10, R5.reuse, RZ, 0x3c, !PT ;  /* 0x000000050a037212 */ /* 0x080fe400078e3cff */
[----:B------:R-:W-:-:S02]  /*03b0*/  LOP3.LUT R6, R4, R5, RZ, 0xfc, !PT ;  /* 0x0000000504067212 */ /* 0x000fc400078efcff */
[----:B------:R-:W-:Y:S01]  /*03c0*/  ISETP.GE.AND P2, PT, R3, RZ, PT ;  /* 0x000000ff0300720c */ /* 0x000fe20003f46270 */
[----:B---3--:R-:W-:-:S06]  /*03d0*/  IMAD R2, R2, UR4, R9 ;  /* 0x0000000402027c24 */ /* 0x008fcc000f8e0209 */
[----:B------:R-:W-:Y:S01]  /*03e0*/  @P0 VIADD R8, R8, 0x1 ;  /* 0x0000000108080836 */ /* 0x000fe20000000000 */
[----:B--2---:R-:W-:-:S03]  /*03f0*/  ISETP.GE.AND P0, PT, R0, UR6, PT ;  /* 0x0000000600007c0c */ /* 0x004fc6000bf06270 */
[----:B------:R-:W-:Y:S01]  /*0400*/  IMAD.MOV.U32 R3, RZ, RZ, R8 ;  /* 0x000000ffff037224 */ /* 0x000fe200078e0008 */
[----:B------:R-:W-:-:S04]  /*0410*/  ISETP.GE.OR P0, PT, R2, UR7, P0 ;  /* 0x0000000702007c0c */ /* 0x000fc80008706670 */
[----:B------:R-:W-:Y:S02]  /*0420*/  @!P2 IADD3 R3, PT, PT, -R3, RZ, RZ ;  /* 0x000000ff0303a210 */ /* 0x000fe40007ffe1ff */
[----:B------:R-:W-:Y:S02]  /*0430*/  ISETP.LT.OR P0, PT, R6, RZ, P0 ;  /* 0x000000ff0600720c */ /* 0x000fe40000701670 */
[----:B------:R-:W-:-:S04]  /*0440*/  @!P1 LOP3.LUT R3, RZ, R5, RZ, 0x33, !PT ;  /* 0x00000005ff039212 */ /* 0x000fc800078e33ff */
[----:B0-----:R-:W-:-:S13]  /*0450*/  ISETP.GE.OR P0, PT, R3, UR5, P0 ;  /* 0x0000000503007c0c */ /* 0x001fda0008706670 */
[----:B------:R-:W-:Y:S05]  /*0460*/  @P0 EXIT ;  /* 0x000000000000094d */ /* 0x000fea0003800000 */
[----:B------:R-:W0:Y:S01]  /*0470*/  LDCU UR4, c[0x0][0x3a4] ;  /* 0x00007480ff0477ac */ /* 0x000e220008000800 */
[--C-:B------:R-:W-:Y:S02]  /*0480*/  IMAD.MOV R6, RZ, RZ, -R10.reuse ;  /* 0x000000ffff067224 */ /* 0x100fe400078e0a0a */
[----:B------:R-:W-:Y:S01]  /*0490*/  IMAD.MOV R8, RZ, RZ, -R3 ;  /* 0x000000ffff087224 */ /* 0x000fe200078e0a03 */
[----:B------:R-:W1:Y:S01]  /*04a0*/  LDCU.64 UR10, c[0x0][0x358] ;  /* 0x00006b00ff0a77ac */ /* 0x000e620008000a00 */
[----:B------:R-:W-:Y:S01]  /*04b0*/  IMAD R4, R4, R6, R7 ;  /* 0x0000000604047224 */ /* 0x000fe200078e0207 */
[----:B------:R-:W-:Y:S01]  /*04c0*/  MOV R6, RZ ;  /* 0x000000ff00067202 */ /* 0x000fe20000000f00 */
[----:B------:R-:W-:Y:S01]  /*04d0*/  IMAD R5, R5, R8, R10 ;  /* 0x0000000805057224 */ /* 0x000fe200078e020a */
[----:B0-----:R-:W-:-:S09]  /*04e0*/  UISETP.GE.AND UP0, UPT, UR4, 0x1, UPT ;  /* 0x000000010400788c */ /* 0x001fd2000bf06270 */
[----:B-1----:R-:W-:Y:S05]  /*04f0*/  BRA.U !UP0, `(.L_x_0) ;  /* 0x0000000d08647547 */ /* 0x002fea000b800000 */
[----:B------:R-:W0:Y:S01]  /*0500*/  LDC.64 R10, c[0x0][0x3b8] ;  /* 0x0000ee00ff0a7b82 */ /* 0x000e220000000a00 */
[----:B------:R-:W0:Y:S01]  /*0510*/  LDCU UR7, c[0x0][0x3c0] ;  /* 0x00007800ff0777ac */ /* 0x000e220008000800 */
[----:B------:R-:W1:Y:S06]  /*0520*/  LDCU UR4, c[0x0][0x3d8] ;  /* 0x00007b00ff0477ac */ /* 0x000e6c0008000800 */
[----:B------:R-:W1:Y:S01]  /*0530*/  LDC R9, c[0x0][0x3e4] ;  /* 0x0000f900ff097b82 */ /* 0x000e620000000800 */
[----:B0-----:R-:W-:-:S04]  /*0540*/  VIMNMX3 R7, R10, UR7, R11, PT ;  /* 0x000000070a077c0f */ /* 0x001fc8000b80010b */
[----:B------:R-:W-:Y:S01]  /*0550*/  ISETP.GE.AND P0, PT, R7, 0x1, PT ;  /* 0x000000010700780c */ /* 0x000fe20003f06270 */
[----:B-1----:R-:W-:-:S12]  /*0560*/  IMAD R7, R2, UR4, -R9 ;  /* 0x0000000402077c24 */ /* 0x002fd8000f8e0a09 */
[----:B------:R-:W-:Y:S05]  /*0570*/  @!P0 BRA `(.L_x_0) ;  /* 0x0000000c00448947 */ /* 0x000fea0003800000 */
[----:B------:R-:W-:Y:S01]  /*0580*/  ULOP3.LUT UR4, UR7, 0x7, URZ, 0xc0, !UPT ;  /* 0x0000000707047892 */ /* 0x000fe2000f8ec0ff */
[----:B------:R-:W-:Y:S01]  /*0590*/  IMAD.MOV.U32 R6, RZ, RZ, RZ ;  /* 0x000000ffff067224 */ /* 0x000fe200078e00ff */
[----:B------:R-:W-:Y:S02]  /*05a0*/  ULOP3.LUT UR7, UR7, 0x7ffffff8, URZ, 0xc0, !UPT ;  /* 0x7ffffff807077892 */ /* 0x000fe4000f8ec0ff */
[----:B------:R-:W-:-:S04]  /*05b0*/  UIADD3 UR4, UPT, UPT, UR4, -0x1, URZ ;  /* 0xffffffff04047890 */ /* 0x000fc8000fffe0ff */
[----:B------:R-:W-:-:S03]  /*05c0*/  UISETP.GE.U32.AND UP2, UPT, UR4, 0x3, UPT ;  /* 0x000000030400788c */ /* 0x000fc6000bf46070 */
[----:B------:R-:W-:-:S08]  /*05d0*/  UMOV UR4, URZ ;  /* 0x000000ff00047c82 */ /* 0x000fd00008000000 */
.L_x_9:
[----:B------:R-:W0:Y:S01]  /*05e0*/  LDCU UR5, c[0x0][0x3a4] ;  /* 0x00007480ff0577ac */ /* 0x000e220008000800 */
[----:B------:R-:W1:Y:S01]  /*05f0*/  LDC R8, c[0x0][0x3a8] ;  /* 0x0000ea00ff087b82 */ /* 0x000e620000000800 */
[----:B------:R-:W0:Y:S01]  /*0600*/  LDCU UR8, c[0x0][0x3a8] ;  /* 0x00007500ff0877ac */ /* 0x000e220008000800 */
[----:B------:R-:W2:Y:S06]  /*0610*/  LDCU UR6, c[0x0][0x3b8] ;  /* 0x00007700ff0677ac */ /* 0x000eac0008000800 */
[----:B------:R-:W3:Y:S01]  /*0620*/  LDC R9, c[0x0][0x3b8] ;  /* 0x0000ee00ff097b82 */ /* 0x000ee20000000800 */
[----:B------:R-:W4:Y:S01]  /*0630*/  LDCU UR9, c[0x0][0x3a4] ;  /* 0x00007480ff0977ac */ /* 0x000f220008000800 */
[----:B0-----:R-:W-:-:S02]  /*0640*/  UIMAD UR8, UR5, UR8, URZ ;  /* 0x00000008050872a4 */ /* 0x001fc4000f8e02ff */
[----:B--2---:R-:W-:-:S04]  /*0650*/  UIMAD UR6, UR5, UR6, URZ ;  /* 0x00000006050672a4 */ /* 0x004fc8000f8e02ff */
[----:B------:R-:W-:Y:S01]  /*0660*/  IMAD R11, R3, UR8, RZ ;  /* 0x00000008030b7c24 */ /* 0x000fe2000f8e02ff */
[----:B------:R-:W-:Y:S01]  /*0670*/  UMOV UR5, URZ ;  /* 0x000000ff00057c82 */ /* 0x000fe20008000000 */
[----:B------:R-:W-:Y:S02]  /*0680*/  IMAD R10, R5, UR6, RZ ;  /* 0x00000006050a7c24 */ /* 0x000fe4000f8e02ff */
[----:B-1----:R-:W-:Y:S02]  /*0690*/  IMAD R8, R8, UR4, R11 ;  /* 0x0000000408087c24 */ /* 0x002fe4000f8e020b */
[----:B---3--:R-:W-:Y:S01]  /*06a0*/  IMAD R9, R9, UR4, R10 ;  /* 0x0000000409097c24 */ /* 0x008fe2000f8e020a */
[----:B------:R-:W-:-:S04]  /*06b0*/  UIADD3 UR4, UPT, UPT, UR4, 0x1, URZ ;  /* 0x0000000104047890 */ /* 0x000fc8000fffe0ff */
[----:B----4-:R-:W-:-:S11]  /*06c0*/  UISETP.NE.AND UP1, UPT, UR4, UR9, UPT ;  /* 0x000000090400728c */ /* 0x010fd6000bf25270 */
.L_x_8:
[----:B------:R-:W0:Y:S01]  /*06d0*/  LDC R11, c[0x0][0x3dc] ;  /* 0x0000f700ff0b7b82 */ /* 0x000e220000000800 */
[----:B------:R-:W0:Y:S01]  /*06e0*/  LDCU.64 UR12, c[0x0][0x3d0] ;  /* 0x00007a00ff0c77ac */ /* 0x000e220008000a00 */
[----:B------:R-:W-:Y:S01]  /*06f0*/  IADD3 R10, PT, PT, R9, UR5, RZ ;  /* 0x00000005090a7c10 */ /* 0x000fe2000fffe0ff */
[----:B------:R-:W1:Y:S01]  /*0700*/  LDCU UR6, c[0x0][0x3a8] ;  /* 0x00007500ff0677ac */ /* 0x000e620008000800 */
[----:B------:R-:W2:Y:S01]  /*0710*/  LDCU UR8, c[0x0][0x3b8] ;  /* 0x00007700ff0877ac */ /* 0x000ea20008000800 */
[----:B0-----:R-:W-:-:S04]  /*0720*/  IMAD R11, R4, UR12, -R11 ;  /* 0x0000000c040b7c24 */ /* 0x001fc8000f8e0a0b */
[----:B------:R-:W-:Y:S01]  /*0730*/  VIADD R11, R11, UR5 ;  /* 0x000000050b0b7c36 */ /* 0x000fe20008000000 */
[----:B------:R-:W-:-:S04]  /*0740*/  UIADD3 UR5, UPT, UPT, UR5, 0x1, URZ ;  /* 0x0000000105057890 */ /* 0x000fc8000fffe0ff */
[C---:B-1----:R-:W-:Y:S01]  /*0750*/  ISETP.GE.AND P0, PT, R11.reuse, UR6, PT ;  /* 0x000000060b007c0c */ /* 0x042fe2000bf06270 */
[----:B--2---:R-:W-:Y:S01]  /*0760*/  UISETP.NE.AND UP0, UPT, UR5, UR8, UPT ;  /* 0x000000080500728c */ /* 0x004fe2000bf05270 */
[----:B------:R-:W-:Y:S02]  /*0770*/  UMOV UR6, URZ ;  /* 0x000000ff00067c82 */ /* 0x000fe40008000000 */
[----:B------:R-:W-:Y:S01]  /*0780*/  ISETP.GT.AND P0, PT, R11, -0x1, !P0 ;  /* 0xffffffff0b00780c */ /* 0x000fe20004704270 */
[----:B------:R-:W-:-:S12]  /*0790*/  IMAD.IADD R11, R8, 0x1, R11 ;  /* 0x00000001080b7824 */ /* 0x000fd800078e020b */
.L_x_7:
[----:B------:R-:W0:Y:S01]  /*07a0*/  LDC R15, c[0x0][0x3e0] ;  /* 0x0000f800ff0f7b82 */ /* 0x000e220000000800 */
[----:B------:R-:W1:Y:S01]  /*07b0*/  LDCU UR8, c[0x0][0x3c0] ;  /* 0x00007800ff0877ac */ /* 0x000e620008000800 */
[----:B------:R-:W-:Y:S01]  /*07c0*/  HFMA2 R18, -RZ, RZ, 0, 0 ;  /* 0x00000000ff127431 */ /* 0x000fe200000001ff */
[----:B------:R-:W2:Y:S05]  /*07d0*/  LDCU UR9, c[0x0][0x3ac] ;  /* 0x00007580ff0977ac */ /* 0x000eaa0008000800 */
[----:B------:R-:W3:Y:S01]  /*07e0*/  LDC R13, c[0x0][0x3bc] ;  /* 0x0000ef00ff0d7b82 */ /* 0x000ee20000000800 */
[----:B-1----:R-:W-:Y:S01]  /*07f0*/  UISETP.GE.U32.AND UP3, UPT, UR8, 0x8, UPT ;  /* 0x000000080800788c */ /* 0x002fe2000bf66070 */
[----:B0-----:R-:W-:-:S04]  /*0800*/  IMAD R14, R0, UR13, -R15 ;  /* 0x0000000d000e7c24 */ /* 0x001fc8000f8e0a0f */
[----:B------:R-:W-:Y:S02]  /*0810*/  VIADD R14, R14, UR6 ;  /* 0x000000060e0e7c36 */ /* 0x000fe40008000000 */
[----:B---3--:R-:W-:-:S03]  /*0820*/  IMAD R12, R10, R13, UR6 ;  /* 0x000000060a0c7e24 */ /* 0x008fc6000f8e020d */
[----:B--2---:R-:W-:Y:S01]  /*0830*/  ISETP.GE.AND P1, PT, R14, UR9, PT ;  /* 0x000000090e007c0c */ /* 0x004fe2000bf26270 */
[----:B------:R-:W-:-:S03]  /*0840*/  UIADD3 UR6, UPT, UPT, UR6, 0x1, URZ ;  /* 0x0000000106067890 */ /* 0x000fc6000fffe0ff */
[----:B------:R-:W-:-:S03]  /*0850*/  ISETP.GT.AND P1, PT, R14, -0x1, !P1 ;  /* 0xffffffff0e00780c */ /* 0x000fc60004f24270 */
[----:B------:R-:W-:Y:S01]  /*0860*/  ISETP.NE.AND P6, PT, R13, UR6, PT ;  /* 0x000000060d007c0c */ /* 0x000fe2000bfc5270 */
[----:B------:R-:W-:Y:S01]  /*0870*/  IMAD R13, R11, UR9, R14 ;  /* 0x000000090b0d7c24 */ /* 0x000fe2000f8e020e */
[----:B------:R-:W-:Y:S01]  /*0880*/  PLOP3.LUT P1, PT, P0, P1, PT, 0x80, 0x8 ;  /* 0x000000000008781c */ /* 0x000fe20000723070 */
[----:B------:R-:W-:-:S12]  /*0890*/  BRA.U !UP3, `(.L_x_1) ;  /* 0x000000050b147547 */ /* 0x000fd8000b800000 */
[----:B------:R-:W-:Y:S01]  /*08a0*/  IMAD.MOV.U32 R18, RZ, RZ, RZ ;  /* 0x000000ffff127224 */ /* 0x000fe200078e00ff */
[----:B------:R-:W0:Y:S01]  /*08b0*/  LDCU UR9, c[0x0][0x3b0] ;  /* 0x00007600ff0977ac */ /* 0x000e220008000800 */
[----:B------:R-:W1:Y:S05]  /*08c0*/  LDCU UR8, c[0x0][0x3c0] ;  /* 0x00007800ff0877ac */ /* 0x000e6a0008000800 */
.L_x_2:
[----:B------:R-:W2:Y:S01]  /*08d0*/  LDC.64 R16, c[0x0][0x380] ;  /* 0x0000e000ff107b82 */ /* 0x000ea20000000a00 */
[--C-:B------:R-:W-:Y:S02]  /*08e0*/  IMAD.IADD R20, R7, 0x1, R18.reuse ;  /* 0x0000000107147824 */ /* 0x100fe400078e0212 */
[----:B-1----:R-:W-:Y:S02]  /*08f0*/  IMAD R21, R12, UR8, R18 ;  /* 0x000000080c157c24 */ /* 0x002fe4000f8e0212 */
[----:B0-----:R-:W-:Y:S01]  /*0900*/  IMAD R19, R13, UR9, R20 ;  /* 0x000000090d137c24 */ /* 0x001fe2000f8e0214 */
[C---:B------:R-:W-:Y:S02]  /*0910*/  ISETP.GE.AND P2, PT, R20.reuse, UR9, PT ;  /* 0x0000000914007c0c */ /* 0x040fe4000bf46270 */
[----:B------:R-:W0:Y:S02]  /*0920*/  LDC.64 R14, c[0x0][0x388] ;  /* 0x0000e200ff0e7b82 */ /* 0x000e240000000a00 */
[----:B------:R-:W-:-:S04]  /*0930*/  ISETP.GT.AND P2, PT, R20, -0x1, !P2 ;  /* 0xffffffff1400780c */ /* 0x000fc80005744270 */
[----:B------:R-:W-:Y:S01]  /*0940*/  PLOP3.LUT P2, PT, P1, P2, PT, 0x80, 0x8 ;  /* 0x000000000008781c */ /* 0x000fe20000f45070 */
[----:B--2---:R-:W-:-:S12]  /*0950*/  IMAD.WIDE R16, R19, 0x4, R16 ;  /* 0x0000000413107825 */ /* 0x004fd800078e0210 */
[----:B------:R-:W2:Y:S01]  /*0960*/  @P2 LDG.E R19, desc[UR10][R16.64] ;  /* 0x0000000a10132981 */ /* 0x000ea2000c1e1900 */
[----:B0-----:R-:W-:-:S05]  /*0970*/  IMAD.WIDE R14, R21, 0x4, R14 ;  /* 0x00000004150e7825 */ /* 0x001fca00078e020e */
[----:B------:R-:W2:Y:S01]  /*0980*/  @P2 LDG.E R21, desc[UR10][R14.64] ;  /* 0x0000000a0e152981 */ /* 0x000ea2000c1e1900 */
[----:B------:R-:W-:-:S04]  /*0990*/  IADD3 R22, PT, PT, R20, 0x1, RZ ;  /* 0x0000000114167810 */ /* 0x000fc80007ffe0ff */
[----:B------:R-:W-:-:S04]  /*09a0*/  ISETP.GE.AND P3, PT, R22, UR9, PT ;  /* 0x0000000916007c0c */ /* 0x000fc8000bf66270 */
[----:B------:R-:W-:Y:S01]  /*09b0*/  ISETP.GT.AND P3, PT, R22, -0x1, !P3 ;  /* 0xffffffff1600780c */ /* 0x000fe20005f64270 */
[----:B------:R-:W-:-:S03]  /*09c0*/  VIADD R23, R20, 0x2 ;  /* 0x0000000214177836 */ /* 0x000fc60000000000 */
[----:B------:R-:W-:Y:S01]  /*09d0*/  PLOP3.LUT P3, PT, P1, P3, PT, 0x80, 0x8 ;  /* 0x000000000008781c */ /* 0x000fe20000f67070 */
[----:B------:R-:W-:Y:S01]  /*09e0*/  VIADD R22, R20, 0x3 ;  /* 0x0000000314167836 */ /* 0x000fe20000000000 */
[----:B------:R-:W-:-:S04]  /*09f0*/  ISETP.GE.AND P4, PT, R23, UR9, PT ;  /* 0x0000000917007c0c */ /* 0x000fc8000bf86270 */
[C---:B------:R-:W-:Y:S02]  /*0a00*/  ISETP.GE.AND P5, PT, R22.reuse, UR9, PT ;  /* 0x0000000916007c0c */ /* 0x040fe4000bfa6270 */
[----:B------:R-:W-:Y:S02]  /*0a10*/  ISETP.GT.AND P4, PT, R23, -0x1, !P4 ;  /* 0xffffffff1700780c */ /* 0x000fe40006784270 */
[----:B------:R-:W-:-:S03]  /*0a20*/  ISETP.GT.AND P5, PT, R22, -0x1, !P5 ;  /* 0xffffffff1600780c */ /* 0x000fc60006fa4270 */
[----:B------:R-:W3:Y:S01]  /*0a30*/  @P3 LDG.E R23, desc[UR10][R16.64+0x4] ;  /* 0x0000040a10173981 */ /* 0x000ee2000c1e1900 */
[----:B------:R-:W-:-:S03]  /*0a40*/  PLOP3.LUT P4, PT, P1, P4, PT, 0x80, 0x8 ;  /* 0x000000000008781c */ /* 0x000fc60000f89070 */
[----:B------:R-:W3:Y:S01]  /*0a50*/  @P3 LDG.E R22, desc[UR10][R14.64+0x4] ;  /* 0x0000040a0e163981 */ /* 0x000ee2000c1e1900 */
[----:B------:R-:W-:-:S09]  /*0a60*/  PLOP3.LUT P5, PT, P1, P5, PT, 0x80, 0x8 ;  /* 0x000000000008781c */ /* 0x000fd20000fab070 */
[----:B------:R-:W4:Y:S04]  /*0a70*/  @P4 LDG.E R25, desc[UR10][R16.64+0x8] ;  /* 0x0000080a10194981 */ /* 0x000f28000c1e1900 */
[----:B------:R-:W4:Y:S01]  /*0a80*/  @P4 LDG.E R24, desc[UR10][R14.64+0x8] ;  /* 0x0000080a0e184981 */ /* 0x000f22000c1e1900 */
[----:B--2---:R-:W-:-:S03]  /*0a90*/  @P2 FFMA R6, R19, R21, R6 ;  /* 0x0000001513062223 */ /* 0x004fc60000000006 */
[----:B------:R-:W2:Y:S04]  /*0aa0*/  @P5 LDG.E R19, desc[UR10][R16.64+0xc] ;  /* 0x00000c0a10135981 */ /* 0x000ea8000c1e1900 */
[----:B------:R-:W2:Y:S01]  /*0ab0*/  @P5 LDG.E R21, desc[UR10][R14.64+0xc] ;  /* 0x00000c0a0e155981 */ /* 0x000ea2000c1e1900 */
[----:B---3--:R-:W-:Y:S01]  /*0ac0*/  @P3 FFMA R6, R23, R22, R6 ;  /* 0x0000001617063223 */ /* 0x008fe20000000006 */
[C---:B------:R-:W-:Y:S01]  /*0ad0*/  IADD3 R22, PT, PT, R20.reuse, 0x4, RZ ;  /* 0x0000000414167810 */ /* 0x040fe20007ffe0ff */
[----:B------:R-:W-:-:S03]  /*0ae0*/  VIADD R23, R20, 0x5 ;  /* 0x0000000514177836 */ /* 0x000fc60000000000 */
[C---:B------:R-:W-:Y:S02]  /*0af0*/  ISETP.GE.AND P3, PT, R22.reuse, UR9, PT ;  /* 0x0000000916007c0c */ /* 0x040fe4000bf66270 */
[C---:B------:R-:W-:Y:S02]  /*0b00*/  ISETP.GE.AND P2, PT, R23.reuse, UR9, PT ;  /* 0x0000000917007c0c */ /* 0x040fe4000bf46270 */
[----:B------:R-:W-:Y:S02]  /*0b10*/  ISETP.GT.AND P3, PT, R22, -0x1, !P3 ;  /* 0xffffffff1600780c */ /* 0x000fe40005f64270 */
[----:B------:R-:W-:Y:S02]  /*0b20*/  ISETP.GT.AND P2, PT, R23, -0x1, !P2 ;  /* 0xffffffff1700780c */ /* 0x000fe40005744270 */
[----:B------:R-:W-:Y:S01]  /*0b30*/  PLOP3.LUT P3, PT, P1, P3, PT, 0x80, 0x8 ;  /* 0x000000000008781c */ /* 0x000fe20000f67070 */
[----:B----4-:R-:W-:Y:S01]  /*0b40*/  @P4 FFMA R6, R25, R24, R6 ;  /* 0x0000001819064223 */ /* 0x010fe20000000006 */
[C---:B------:R-:W-:Y:S01]  /*0b50*/  VIADD R24, R20.reuse, 0x6 ;  /* 0x0000000614187836 */ /* 0x040fe20000000000 */
[----:B------:R-:W-:-:S02]  /*0b60*/  IADD3 R20, PT, PT, R20, 0x7, RZ ;  /* 0x0000000714147810 */ /* 0x000fc40007ffe0ff */
[----:B------:R-:W-:Y:S02]  /*0b70*/  PLOP3.LUT P2, PT, P1, P2, PT, 0x80, 0x8 ;  /* 0x000000000008781c */ /* 0x000fe40000f45070 */
[----:B------:R-:W-:-:S04]  /*0b80*/  ISETP.GE.AND P4, PT, R24, UR9, PT ;  /* 0x0000000918007c0c */ /* 0x000fc8000bf86270 */
[----:B------:R-:W-:-:S04]  /*0b90*/  ISETP.GT.AND P4, PT, R24, -0x1, !P4 ;  /* 0xffffffff1800780c */ /* 0x000fc80006784270 */
[----:B------:R-:W-:-:S03]  /*0ba0*/  PLOP3.LUT P4, PT, P1, P4, PT, 0x80, 0x8 ;  /* 0x000000000008781c */ /* 0x000fc60000f89070 */
[----:B------:R-:W3:Y:S10]  /*0bb0*/  @P2 LDG.E R22, desc[UR10][R14.64+0x14] ;  /* 0x0000140a0e162981 */ /* 0x000ef4000c1e1900 */
[----:B------:R-:W4:Y:S04]  /*0bc0*/  @P4 LDG.E R23, desc[UR10][R16.64+0x18] ;  /* 0x0000180a10174981 */ /* 0x000f28000c1e1900 */
[----:B------:R-:W4:Y:S01]  /*0bd0*/  @P4 LDG.E R24, desc[UR10][R14.64+0x18] ;  /* 0x0000180a0e184981 */ /* 0x000f22000c1e1900 */
[----:B--2---:R-:W-:Y:S01]  /*0be0*/  @P5 FFMA R6, R19, R21, R6 ;  /* 0x0000001513065223 */ /* 0x004fe20000000006 */
[----:B------:R-:W-:-:S02]  /*0bf0*/  ISETP.GE.AND P5, PT, R20, UR9, PT ;  /* 0x0000000914007c0c */ /* 0x000fc4000bfa6270 */
[----:B------:R-:W2:Y:S02]  /*0c00*/  @P3 LDG.E R19, desc[UR10][R16.64+0x10] ;  /* 0x0000100a10133981 */ /* 0x000ea4000c1e1900 */
[----:B------:R-:W-:Y:S02]  /*0c10*/  ISETP.GT.AND P5, PT, R20, -0x1, !P5 ;  /* 0xffffffff1400780c */ /* 0x000fe40006fa4270 */
[----:B------:R-:W3:Y:S04]  /*0c20*/  @P2 LDG.E R21, desc[UR10][R16.64+0x14] ;  /* 0x0000140a10152981 */ /* 0x000ee8000c1e1900 */
[----:B------:R-:W2:Y:S01]  /*0c30*/  @P3 LDG.E R20, desc[UR10][R14.64+0x10] ;  /* 0x0000100a0e143981 */ /* 0x000ea2000c1e1900 */
[----:B------:R-:W-:-:S13]  /*0c40*/  PLOP3.LUT P5, PT, P1, P5, PT, 0x80, 0x8 ;  /* 0x000000000008781c */ /* 0x000fda0000fab070 */
[----:B------:R-:W5:Y:S04]  /*0c50*/  @P5 LDG.E R25, desc[UR10][R16.64+0x1c] ;  /* 0x00001c0a10195981 */ /* 0x000f68000c1e1900 */
[----:B------:R-:W5:Y:S01]  /*0c60*/  @P5 LDG.E R26, desc[UR10][R14.64+0x1c] ;  /* 0x00001c0a0e1a5981 */ /* 0x000f62000c1e1900 */
[----:B------:R-:W-:Y:S02]  /*0c70*/  VIADD R18, R18, 0x8 ;  /* 0x0000000812127836 */ /* 0x000fe40000000000 */
[----:B--2---:R-:W-:-:S04]  /*0c80*/  @P3 FFMA R6, R19, R20, R6 ;  /* 0x0000001413063223 */ /* 0x004fc80000000006 */
[----:B---3--:R-:W-:Y:S01]  /*0c90*/  @P2 FFMA R6, R21, R22, R6 ;  /* 0x0000001615062223 */ /* 0x008fe20000000006 */
[----:B------:R-:W-:-:S03]  /*0ca0*/  ISETP.NE.AND P2, PT, R18, UR7, PT ;  /* 0x0000000712007c0c */ /* 0x000fc6000bf45270 */
[----:B----4-:R-:W-:-:S04]  /*0cb0*/  @P4 FFMA R6, R23, R24, R6 ;  /* 0x0000001817064223 */ /* 0x010fc80000000006 */
[----:B-----5:R-:W-:-:S06]  /*0cc0*/  @P5 FFMA R6, R25, R26, R6 ;  /* 0x0000001a19065223 */ /* 0x020fcc0000000006 */
[----:B------:R-:W-:Y:S05]  /*0cd0*/  @P2 BRA `(.L_x_2) ;  /* 0xfffffff800fc2947 */ /* 0x000fea000383ffff */
[----:B------:R-:W-:-:S07]  /*0ce0*/  IMAD.U32 R18, RZ, RZ, UR7 ;  /* 0x00000007ff127e24 */ /* 0x000fce000f8e00ff */
.L_x_1:
[----:B------:R-:W0:Y:S02]  /*0cf0*/  LDCU UR9, c[0x0][0x3c0] ;  /* 0x00007800ff0977ac */ /* 0x000e240008000800 */
[----:B0-----:R-:W-:-:S04]  /*0d00*/  ULOP3.LUT UR12, UR9, 0x7, URZ, 0xc0, !UPT ;  /* 0x00000007090c7892 */ /* 0x001fc8000f8ec0ff */
[----:B------:R-:W-:-:S09]  /*0d10*/  UISETP.NE.AND UP3, UPT, UR12, URZ, UPT ;  /* 0x000000ff0c00728c */ /* 0x000fd2000bf65270 */
[----:B------:R-:W-:Y:S05]  /*0d20*/  BRA.U !UP3, `(.L_x_3) ;  /* 0x000000050b4c7547 */ /* 0x000fea000b800000 */
[----:B------:R-:W-:-:S04]  /*0d30*/  ULOP3.LUT UR9, UR9, 0x3, URZ, 0xc0, !UPT ;  /* 0x0000000309097892 */ /* 0x000fc8000f8ec0ff */
[----:B------:R-:W-:Y:S01]  /*0d40*/  UISETP.NE.AND UP3, UPT, UR9, URZ, UPT ;  /* 0x000000ff0900728c */ /* 0x000fe2000bf65270 */
[----:B------:R-:W-:Y:S10]  /*0d50*/  BRA.U !UP2, `(.L_x_4) ;  /* 0x000000010a907547 */ /* 0x000ff4000b800000 */
[----:B------:R-:W0:Y:S01]  /*0d60*/  LDCU UR12, c[0x0][0x3b0] ;  /* 0x00007600ff0c77ac */ /* 0x000e220008000800 */
[----:B------:R-:W1:Y:S01]  /*0d70*/  LDC.64 R16, c[0x0][0x380] ;  /* 0x0000e000ff107b82 */ /* 0x000e620000000a00 */
[----:B------:R-:W-:-:S04]  /*0d80*/  IADD3 R20, PT, PT, R7, R18, RZ ;  /* 0x0000001207147210 */ /* 0x000fc80007ffe0ff */
[C---:B------:R-:W-:Y:S01]  /*0d90*/  IADD3 R22, PT, PT, R20.reuse, 0x3, RZ ;  /* 0x0000000314167810 */ /* 0x040fe20007ffe0ff */
[C---:B------:R-:W-:Y:S02]  /*0da0*/  VIADD R19, R20.reuse, 0x1 ;  /* 0x0000000114137836 */ /* 0x040fe40000000000 */
[----:B------:R-:W2:Y:S01]  /*0db0*/  LDC.64 R14, c[0x0][0x388] ;  /* 0x0000e200ff0e7b82 */ /* 0x000ea20000000a00 */
[C---:B------:R-:W-:Y:S01]  /*0dc0*/  VIADD R21, R20.reuse, 0x2 ;  /* 0x0000000214157836 */ /* 0x040fe20000000000 */
[C---:B0-----:R-:W-:Y:S02]  /*0dd0*/  ISETP.GE.AND P2, PT, R20.reuse, UR12, PT ;  /* 0x0000000c14007c0c */ /* 0x041fe4000bf46270 */
[----:B------:R-:W-:Y:S02]  /*0de0*/  ISETP.GE.AND P3, PT, R19, UR12, PT ;  /* 0x0000000c13007c0c */ /* 0x000fe4000bf66270 */
[----:B------:R-:W-:Y:S02]  /*0df0*/  ISETP.GT.AND P2, PT, R20, -0x1, !P2 ;  /* 0xffffffff1400780c */ /* 0x000fe40005744270 */
[----:B------:R-:W-:-:S02]  /*0e00*/  ISETP.GE.AND P4, PT, R21, UR12, PT ;  /* 0x0000000c15007c0c */ /* 0x000fc4000bf86270 */
[----:B------:R-:W-:Y:S01]  /*0e10*/  ISETP.GT.AND P3, PT, R19, -0x1, !P3 ;  /* 0xffffffff1300780c */ /* 0x000fe20005f64270 */
[----:B------:R-:W-:Y:S01]  /*0e20*/  IMAD R19, R13, UR12, R20 ;  /* 0x0000000c0d137c24 */ /* 0x000fe2000f8e0214 */
[----:B------:R-:W-:Y:S02]  /*0e30*/  PLOP3.LUT P2, PT, P1, P2, PT, 0x80, 0x8 ;  /* 0x000000000008781c */ /* 0x000fe40000f45070 */
[----:B------:R-:W-:Y:S01]  /*0e40*/  ISETP.GT.AND P4, PT, R21, -0x1, !P4 ;  /* 0xffffffff1500780c */ /* 0x000fe20006784270 */
[----:B------:R-:W-:Y:S01]  /*0e50*/  IMAD R21, R12, UR8, R18 ;  /* 0x000000080c157c24 */ /* 0x000fe2000f8e0212 */
[C---:B------:R-:W-:Y:S01]  /*0e60*/  ISETP.GE.AND P5, PT, R22.reuse, UR12, PT ;  /* 0x0000000c16007c0c */ /* 0x040fe2000bfa6270 */
[----:B-1----:R-:W-:Y:S01]  /*0e70*/  IMAD.WIDE R16, R19, 0x4, R16 ;  /* 0x0000000413107825 */ /* 0x002fe200078e0210 */
[----:B------:R-:W-:Y:S02]  /*0e80*/  PLOP3.LUT P3, PT, P1, P3, PT, 0x80, 0x8 ;  /* 0x000000000008781c */ /* 0x000fe40000f67070 */
[----:B------:R-:W-:Y:S01]  /*0e90*/  ISETP.GT.AND P5, PT, R22, -0x1, !P5 ;  /* 0xffffffff1600780c */ /* 0x000fe20006fa4270 */
[----:B--2---:R-:W-:Y:S01]  /*0ea0*/  IMAD.WIDE R14, R21, 0x4, R14 ;  /* 0x00000004150e7825 */ /* 0x004fe200078e020e */
[----:B------:R-:W-:-:S02]  /*0eb0*/  PLOP3.LUT P4, PT, P1, P4, PT, 0x80, 0x8 ;  /* 0x000000000008781c */ /* 0x000fc40000f89070 */
[----:B------:R-:W-:Y:S01]  /*0ec0*/  PLOP3.LUT P5, PT, P1, P5, PT, 0x80, 0x8 ;  /* 0x000000000008781c */ /* 0x000fe20000fab070 */
[----:B------:R-:W2:Y:S04]  /*0ed0*/  @P2 LDG.E R19, desc[UR10][R16.64] ;  /* 0x0000000a10132981 */ /* 0x000ea8000c1e1900 */
[----:B------:R-:W2:Y:S04]  /*0ee0*/  @P2 LDG.E R20, desc[UR10][R14.64] ;  /* 0x0000000a0e142981 */ /* 0x000ea8000c1e1900 */
[----:B------:R-:W3:Y:S04]  /*0ef0*/  @P3 LDG.E R21, desc[UR10][R16.64+0x4] ;  /* 0x0000040a10153981 */ /* 0x000ee8000c1e1900 */
[----:B------:R-:W3:Y:S04]  /*0f00*/  @P3 LDG.E R22, desc[UR10][R14.64+0x4] ;  /* 0x0000040a0e163981 */ /* 0x000ee8000c1e1900 */
[----:B------:R-:W4:Y:S04]  /*0f10*/  @P4 LDG.E R23, desc[UR10][R16.64+0x8] ;  /* 0x0000080a10174981 */ /* 0x000f28000c1e1900 */
[----:B------:R-:W4:Y:S04]  /*0f20*/  @P4 LDG.E R24, desc[UR10][R14.64+0x8] ;  /* 0x0000080a0e184981 */ /* 0x000f28000c1e1900 */
[----:B------:R-:W5:Y:S04]  /*0f30*/  @P5 LDG.E R25, desc[UR10][R16.64+0xc] ;  /* 0x00000c0a10195981 */ /* 0x000f68000c1e1900 */
[----:B------:R-:W5:Y:S01]  /*0f40*/  @P5 LDG.E R26, desc[UR10][R14.64+0xc] ;  /* 0x00000c0a0e1a5981 */ /* 0x000f62000c1e1900 */
[----:B------:R-:W-:-:S02]  /*0f50*/  VIADD R18, R18, 0x4 ;  /* 0x0000000412127836 */ /* 0x000fc40000000000 */
[----:B--2---:R-:W-:-:S04]  /*0f60*/  @P2 FFMA R6, R19, R20, R6 ;  /* 0x0000001413062223 */ /* 0x004fc80000000006 */
[----:B---3--:R-:W-:-:S04]  /*0f70*/  @P3 FFMA R6, R21, R22, R6 ;  /* 0x0000001615063223 */ /* 0x008fc80000000006 */
[----:B----4-:R-:W-:-:S04]  /*0f80*/  @P4 FFMA R6, R23, R24, R6 ;  /* 0x0000001817064223 */ /* 0x010fc80000000006 */
[----:B-----5:R-:W-:-:S07]  /*0f90*/  @P5 FFMA R6, R25, R26, R6 ;  /* 0x0000001a19065223 */ /* 0x020fce0000000006 */
.L_x_4:
[----:B------:R-:W-:Y:S05]  /*0fa0*/  BRA.U !UP3, `(.L_x_3) ;  /* 0x000000010bac7547 */ /* 0x000fea000b800000 */
[----:B------:R-:W-:Y:S02]  /*0fb0*/  UISETP.NE.AND UP3, UPT, UR9, 0x1, UPT ;  /* 0x000000010900788c */ /* 0x000fe4000bf65270 */
[----:B------:R-:W-:-:S07]  /*0fc0*/  ULOP3.LUT UP4, URZ, UR8, 0x1, URZ, 0xc0, !UPT ;  /* 0x0000000108ff7892 */ /* 0x000fce000f88c0ff */
[----:B------:R-:W-:Y:S05]  /*0fd0*/  BRA.U !UP3, `(.L_x_5) ;  /* 0x000000010b587547 */ /* 0x000fea000b800000 */
[----:B------:R-:W0:Y:S01]  /*0fe0*/  LDCU UR9, c[0x0][0x3b0] ;  /* 0x00007600ff0977ac */ /* 0x000e220008000800 */
[----:B------:R-:W1:Y:S01]  /*0ff0*/  LDC.64 R16, c[0x0][0x380] ;  /* 0x0000e000ff107b82 */ /* 0x000e620000000a00 */
[--C-:B------:R-:W-:Y:S02]  /*1000*/  IMAD.IADD R20, R7, 0x1, R18.reuse ;  /* 0x0000000107147824 */ /* 0x100fe400078e0212 */
[----:B------:R-:W-:-:S03]  /*1010*/  IMAD R21, R12, UR8, R18 ;  /* 0x000000080c157c24 */ /* 0x000fc6000f8e0212 */
[C---:B------:R-:W-:Y:S02]  /*1020*/  IADD3 R19, PT, PT, R20.reuse, 0x1, RZ ;  /* 0x0000000114137810 */ /* 0x040fe40007ffe0ff */
[----:B------:R-:W2:Y:S01]  /*1030*/  LDC.64 R14, c[0x0][0x388] ;  /* 0x0000e200ff0e7b82 */ /* 0x000ea20000000a00 */
[C---:B0-----:R-:W-:Y:S02]  /*1040*/  ISETP.GE.AND P2, PT, R20.reuse, UR9, PT ;  /* 0x0000000914007c0c */ /* 0x041fe4000bf46270 */
[C---:B------:R-:W-:Y:S02]  /*1050*/  ISETP.GE.AND P3, PT, R19.reuse, UR9, PT ;  /* 0x0000000913007c0c */ /* 0x040fe4000bf66270 */
[----:B------:R-:W-:Y:S02]  /*1060*/  ISETP.GT.AND P2, PT, R20, -0x1, !P2 ;  /* 0xffffffff1400780c */ /* 0x000fe40005744270 */
[----:B------:R-:W-:Y:S01]  /*1070*/  ISETP.GT.AND P3, PT, R19, -0x1, !P3 ;  /* 0xffffffff1300780c */ /* 0x000fe20005f64270 */
[----:B------:R-:W-:Y:S01]  /*1080*/  IMAD R19, R13, UR9, R20 ;  /* 0x000000090d137c24 */ /* 0x000fe2000f8e0214 */
[----:B------:R-:W-:-:S02]  /*1090*/  PLOP3.LUT P2, PT, P1, P2, PT, 0x80, 0x8 ;  /* 0x000000000008781c */ /* 0x000fc40000f45070 */
[----:B------:R-:W-:Y:S01]  /*10a0*/  PLOP3.LUT P3, PT, P1, P3, PT, 0x80, 0x8 ;  /* 0x000000000008781c */ /* 0x000fe20000f67070 */
[----:B-1----:R-:W-:-:S04]  /*10b0*/  IMAD.WIDE R16, R19, 0x4, R16 ;  /* 0x0000000413107825 */ /* 0x002fc800078e0210 */
[----:B--2---:R-:W-:-:S06]  /*10c0*/  IMAD.WIDE R14, R21, 0x4, R14 ;  /* 0x00000004150e7825 */ /* 0x004fcc00078e020e */
[----:B------:R-:W2:Y:S04]  /*10d0*/  @P2 LDG.E R19, desc[UR10][R16.64] ;  /* 0x0000000a10132981 */ /* 0x000ea8000c1e1900 */
[----:B------:R-:W2:Y:S04]  /*10e0*/  @P2 LDG.E R20, desc[UR10][R14.64] ;  /* 0x0000000a0e142981 */ /* 0x000ea8000c1e1900 */
[----:B------:R-:W3:Y:S04]  /*10f0*/  @P3 LDG.E R21, desc[UR10][R16.64+0x4] ;  /* 0x0000040a10153981 */ /* 0x000ee8000c1e1900 */
[----:B------:R-:W3:Y:S01]  /*1100*/  @P3 LDG.E R22, desc[UR10][R14.64+0x4] ;  /* 0x0000040a0e163981 */ /* 0x000ee2000c1e1900 */
[----:B------:R-:W-:-:S02]  /*1110*/  VIADD R18, R18, 0x2 ;  /* 0x0000000212127836 */ /* 0x000fc40000000000 */
[----:B--2---:R-:W-:-:S04]  /*1120*/  @P2 FFMA R6, R19, R20, R6 ;  /* 0x0000001413062223 */ /* 0x004fc80000000006 */
[----:B---3--:R-:W-:-:S07]  /*1130*/  @P3 FFMA R6, R21, R22, R6 ;  /* 0x0000001615063223 */ /* 0x008fce0000000006 */
.L_x_5:
[----:B------:R-:W-:Y:S05]  /*1140*/  BRA.U !UP4, `(.L_x_3) ;  /* 0x000000010c447547 */ /* 0x000fea000b800000 */
[----:B------:R-:W0:Y:S01]  /*1150*/  LDCU UR9, c[0x0][0x3b0] ;  /* 0x00007600ff0977ac */ /* 0x000e220008000800 */
[----:B------:R-:W-:Y:S01]  /*1160*/  IADD3 R20, PT, PT, R7, R18, RZ ;  /* 0x0000001207147210 */ /* 0x000fe20007ffe0ff */
[----:B------:R-:W-:Y:S03]  /*1170*/  BSSY.RECONVERGENT B0, `(.L_x_3) ;  /* 0x000000e000007945 */ /* 0x000fe60003800200 */
[----:B0-----:R-:W-:-:S04]  /*1180*/  ISETP.GE.AND P2, PT, R20, UR9, PT ;  /* 0x0000000914007c0c */ /* 0x001fc8000bf46270 */
[----:B------:R-:W-:-:S04]  /*1190*/  ISETP.GT.AND P2, PT, R20, -0x1, !P2 ;  /* 0xffffffff1400780c */ /* 0x000fc80005744270 */
[----:B------:R-:W-:-:S13]  /*11a0*/  PLOP3.LUT P2, PT, P1, P2, PT, 0x80, 0x8 ;  /* 0x000000000008781c */ /* 0x000fda0000f45070 */
[----:B------:R-:W-:Y:S05]  /*11b0*/  @!P2 BRA `(.L_x_6) ;  /* 0x000000000024a947 */ /* 0x000fea0003800000 */
[----:B------:R-:W0:Y:S01]  /*11c0*/  LDC.64 R14, c[0x0][0x380] ;  /* 0x0000e000ff0e7b82 */ /* 0x000e220000000a00 */
[----:B------:R-:W-:Y:S02]  /*11d0*/  IMAD R13, R13, UR9, R20 ;  /* 0x000000090d0d7c24 */ /* 0x000fe4000f8e0214 */
[----:B------:R-:W-:-:S05]  /*11e0*/  IMAD R19, R12, UR8, R18 ;  /* 0x000000080c137c24 */ /* 0x000fca000f8e0212 */
[----:B------:R-:W1:Y:S01]  /*11f0*/  LDC.64 R16, c[0x0][0x388] ;  /* 0x0000e200ff107b82 */ /* 0x000e620000000a00 */
[----:B0-----:R-:W-:-:S06]  /*1200*/  IMAD.WIDE R14, R13, 0x4, R14 ;  /* 0x000000040d0e7825 */ /* 0x001fcc00078e020e */
[----:B------:R-:W2:Y:S01]  /*1210*/  LDG.E R15, desc[UR10][R14.64] ;  /* 0x0000000a0e0f7981 */ /* 0x000ea2000c1e1900 */
[----:B-1----:R-:W-:-:S06]  /*1220*/  IMAD.WIDE R16, R19, 0x4, R16 ;  /* 0x0000000413107825 */ /* 0x002fcc00078e0210 */
[----:B------:R-:W2:Y:S02]  /*1230*/  LDG.E R16, desc[UR10][R16.64] ;  /* 0x0000000a10107981 */ /* 0x000ea4000c1e1900 */
[----:B--2---:R-:W-:-:S07]  /*1240*/  FFMA R6, R15, R16, R6 ;  /* 0x000000100f067223 */ /* 0x004fce0000000006 */
.L_x_6:
[----:B------:R-:W-:Y:S05]  /*1250*/  BSYNC.RECONVERGENT B0 ;  /* 0x0000000000007941 */ /* 0x000fea0003800200 */
.L_x_3:
[----:B------:R-:W-:Y:S05]  /*1260*/  @P6 BRA `(.L_x_7) ;  /* 0xfffffff4004c6947 */ /* 0x000fea000383ffff */
[----:B------:R-:W-:Y:S05]  /*1270*/  BRA.U UP0, `(.L_x_8) ;  /* 0xfffffff500147547 */ /* 0x000fea000b83ffff */
[----:B------:R-:W-:Y:S05]  /*1280*/  BRA.U UP1, `(.L_x_9) ;  /* 0xfffffff101d47547 */ /* 0x000fea000b83ffff */
.L_x_0:
[----:B------:R-:W0:Y:S01]  /*1290*/  LDCU.64 UR8, c[0x0][0x398] ;  /* 0x00007300ff0877ac */ /* 0x000e220008000a00 */
[----:B------:R-:W1:Y:S01]  /*12a0*/  LDC.64 R10, c[0x0][0x390] ;  /* 0x0000e400ff0a7b82 */ /* 0x000e620000000a00 */
[----:B------:R-:W2:Y:S01]  /*12b0*/  LDCU UR6, c[0x0][0x3c4] ;  /* 0x00007880ff0677ac */ /* 0x000ea20008000800 */
[----:B------:R-:W2:Y:S01]  /*12c0*/  LDCU UR5, c[0x0][0x3b4] ;  /* 0x00007680ff0577ac */ /* 0x000ea20008000800 */
[----:B0-----:R-:W-:-:S04]  /*12d0*/  ISETP.NE.U32.AND P0, PT, RZ, UR8, PT ;  /* 0x00000008ff007c0c */ /* 0x001fc8000bf05070 */
[----:B------:R-:W-:Y:S01]  /*12e0*/  ISETP.NE.AND.EX P0, PT, RZ, UR9, PT, P0 ;  /* 0x00000009ff007c0c */ /* 0x000fe2000bf05300 */
[----:B------:R-:W0:-:S12]  /*12f0*/  LDCU.64 UR8, c[0x0][0x3c8] ;  /* 0x00007900ff0877ac */ /* 0x000e180008000a00 */
[----:B------:R-:W3:Y:S02]  /*1300*/  @P0 LDC.64 R8, c[0x0][0x398] ;  /* 0x0000e600ff080b82 */ /* 0x000ee40000000a00 */
[----:B---3--:R-:W-:-:S06]  /*1310*/  @P0 IMAD.WIDE R8, R5, 0x4, R8 ;  /* 0x0000000405080825 */ /* 0x008fcc00078e0208 */
[----:B------:R-:W3:Y:S01]  /*1320*/  @P0 LDG.E R8, desc[UR10][R8.64] ;  /* 0x0000000a08080981 */ /* 0x000ee2000c1e1900 */
[----:B--2---:R-:W-:Y:S02]  /*1330*/  UIMAD UR5, UR6, UR5, URZ ;  /* 0x00000005060572a4 */ /* 0x004fe4000f8e02ff */
[----:B------:R-:W-:-:S04]  /*1340*/  IMAD R4, R5, UR6, R4 ;  /* 0x0000000605047c24 */ /* 0x000fc8000f8e0204 */
[----:B------:R-:W-:-:S04]  /*1350*/  IMAD R3, R3, UR5, R4 ;  /* 0x0000000503037c24 */ /* 0x000fc8000f8e0204 */
[----:B0-----:R-:W-:-:S04]  /*1360*/  IMAD R3, R3, UR8, R0 ;  /* 0x0000000803037c24 */ /* 0x001fc8000f8e0200 */
[----:B------:R-:W-:-:S04]  /*1370*/  IMAD R3, R3, UR9, R2 ;  /* 0x0000000903037c24 */ /* 0x000fc8000f8e0202 */
[----:B-1----:R-:W-:-:S04]  /*1380*/  IMAD.WIDE R2, R3, 0x4, R10 ;  /* 0x0000000403027825 */ /* 0x002fc800078e020a */
[----:B---3--:R-:W-:-:S05]  /*1390*/  @P0 FADD R6, R8, R6 ;  /* 0x0000000608060221 */ /* 0x008fca0000000000 */
[----:B------:R-:W-:Y:S01]  /*13a0*/  STG.E desc[UR10][R2.64], R6 ;  /* 0x0000000602007986 */ /* 0x000fe2000c10190a */
[----:B------:R-:W-:Y:S05]  /*13b0*/  EXIT ;  /* 0x000000000000794d */ /* 0x000fea0003800000 */
.L_x_10:
[----:B------:R-:W-:-:S00]  /*13c0*/  BRA `(.L_x_10) ;  /* 0xfffffffc00fc7947 */ /* 0x000fc0000383ffff */
[----:B------:R-:W-:-:S00]  /*13d0*/  NOP ;  /* 0x0000000000007918 */ /* 0x000fc00000000000 */
        /* <DEDUP_REMOVED lines=10> */
.L_x_11:


//--------------------- .nv.shared.reserved.0     --------------------------
	.section	.nv.shared.reserved.0,"aw",@nobits
	.weak		__nv_reservedSMEM_offset_0_alias
	.size		__nv_reservedSMEM_offset_0_alias, 0, 64
	.other		__nv_reservedSMEM_offset_0_alias,@"STO_CUDA_RESERVED_SHARED STV_DEFAULT"
__nv_reservedSMEM_offset_0_alias:
	.zero		0
	.zero		64


//--------------------- .nv.constant0._Z21conv3d_forward_kernelPKfS0_PfS0_iiiiiiiiiiiiiiiiii --------------------------
	.section	.nv.constant0._Z21conv3d_forward_kernelPKfS0_PfS0_iiiiiiiiiiiiiiiiii,"a",@progbits
	.sectionflags	@""
	.align	4
.nv.constant0._Z21conv3d_forward_kernelPKfS0_PfS0_iiiiiiiiiiiiiiiiii:
	.zero		1000


//--------------------- SYMBOLS --------------------------

	.type		.nv.reservedSmem.offset0,@object
	.size		.nv.reservedSmem.offset0,0x4
